







.version 7.0
.target sm_75
.address_size 64




.extern .shared .align 4 .b8 s_float[];
.extern .shared .align 8 .b8 s_double[];

.visible .entry _Z6reduceIfLi256EEvPKT_PS0_i(
.param .u64 _Z6reduceIfLi256EEvPKT_PS0_i_param_0,
.param .u64 _Z6reduceIfLi256EEvPKT_PS0_i_param_1,
.param .u32 _Z6reduceIfLi256EEvPKT_PS0_i_param_2
)
{
.reg .pred %p<12>;
.reg .f32 %f<54>;
.reg .b32 %r<56>;
.reg .b64 %rd<21>;


ld.param.u64 %rd4, [_Z6reduceIfLi256EEvPKT_PS0_i_param_0];
ld.param.u64 %rd5, [_Z6reduceIfLi256EEvPKT_PS0_i_param_1];
ld.param.u32 %r18, [_Z6reduceIfLi256EEvPKT_PS0_i_param_2];
shr.s32 %r19, %r18, 31;
shr.u32 %r20, %r19, 30;
add.s32 %r21, %r18, %r20;
shr.s32 %r22, %r21, 2;
mov.u32 %r23, %nctaid.x;
div.u32 %r1, %r22, %r23;
shl.b32 %r24, %r1, 2;
mov.u32 %r25, %ctaid.x;
mul.lo.s32 %r2, %r25, %r24;
add.s32 %r26, %r23, -1;
setp.eq.s32	%p1, %r25, %r26;
add.s32 %r27, %r2, %r24;
selp.b32	%r3, %r18, %r27, %p1;
mov.u32 %r28, %tid.x;
add.s32 %r53, %r2, %r28;
mov.f32 %f53, 0f00000000;
setp.ge.s32	%p2, %r53, %r3;
@%p2 bra BB0_10;

add.s32 %r30, %r3, -1;
mul.lo.s32 %r32, %r25, %r1;
shl.b32 %r33, %r32, 2;
sub.s32 %r34, %r30, %r33;
sub.s32 %r36, %r34, %r28;
shr.u32 %r37, %r36, 8;
add.s32 %r4, %r37, 1;
and.b32 %r38, %r4, 3;
setp.eq.s32	%p3, %r38, 0;
mad.lo.s32 %r54, %r25, %r24, %r28;
mov.f32 %f53, 0f00000000;
@%p3 bra BB0_7;

setp.eq.s32	%p4, %r38, 1;
mov.f32 %f50, 0f00000000;
@%p4 bra BB0_6;

setp.eq.s32	%p5, %r38, 2;
add.s32 %r52, %r2, %r28;
mov.f32 %f49, 0f00000000;
@%p5 bra BB0_5;

add.s32 %r45, %r2, %r28;
cvta.to.global.u64 %rd6, %rd4;
mul.wide.s32 %rd7, %r45, 4;
add.s64 %rd8, %rd6, %rd7;
ld.global.nc.f32 %f14, [%rd8];
add.f32 %f49, %f14, 0f00000000;
add.s32 %r52, %r45, 256;

BB0_5:
cvta.to.global.u64 %rd9, %rd4;
mul.wide.s32 %rd10, %r52, 4;
add.s64 %rd11, %rd9, %rd10;
ld.global.nc.f32 %f15, [%rd11];
add.f32 %f50, %f49, %f15;
add.s32 %r53, %r52, 256;

BB0_6:
cvta.to.global.u64 %rd12, %rd4;
mul.wide.s32 %rd13, %r53, 4;
add.s64 %rd14, %rd12, %rd13;
ld.global.nc.f32 %f16, [%rd14];
add.f32 %f53, %f50, %f16;
add.s32 %r54, %r53, 256;

BB0_7:
setp.lt.u32	%p6, %r4, 4;
@%p6 bra BB0_10;

cvta.to.global.u64 %rd15, %rd4;
mul.wide.s32 %rd16, %r54, 4;
add.s64 %rd20, %rd15, %rd16;

BB0_9:
ld.global.nc.f32 %f17, [%rd20];
add.f32 %f18, %f53, %f17;
ld.global.nc.f32 %f19, [%rd20+1024];
add.f32 %f20, %f18, %f19;
ld.global.nc.f32 %f21, [%rd20+2048];
add.f32 %f22, %f20, %f21;
ld.global.nc.f32 %f23, [%rd20+3072];
add.f32 %f53, %f22, %f23;
add.s64 %rd20, %rd20, 4096;
add.s32 %r54, %r54, 1024;
setp.lt.s32	%p7, %r54, %r3;
@%p7 bra BB0_9;

BB0_10:
shl.b32 %r46, %r28, 2;
mov.u32 %r47, s_float;
add.s32 %r17, %r47, %r46;
st.volatile.shared.f32 [%r17], %f53;
bar.sync 0;
setp.gt.s32	%p8, %r28, 127;
@%p8 bra BB0_12;

ld.volatile.shared.f32 %f24, [%r17];
ld.volatile.shared.f32 %f25, [%r17+512];
add.f32 %f26, %f25, %f24;
st.volatile.shared.f32 [%r17], %f26;

BB0_12:
bar.sync 0;
setp.gt.s32	%p9, %r28, 63;
@%p9 bra BB0_14;

ld.volatile.shared.f32 %f27, [%r17];
ld.volatile.shared.f32 %f28, [%r17+256];
add.f32 %f29, %f28, %f27;
st.volatile.shared.f32 [%r17], %f29;

BB0_14:
bar.sync 0;
setp.gt.s32	%p10, %r28, 31;
@%p10 bra BB0_16;

ld.volatile.shared.f32 %f30, [%r17];
ld.volatile.shared.f32 %f31, [%r17+128];
add.f32 %f32, %f31, %f30;
st.volatile.shared.f32 [%r17], %f32;
ld.volatile.shared.f32 %f33, [%r17];
ld.volatile.shared.f32 %f34, [%r17+64];
add.f32 %f35, %f34, %f33;
st.volatile.shared.f32 [%r17], %f35;
ld.volatile.shared.f32 %f36, [%r17];
ld.volatile.shared.f32 %f37, [%r17+32];
add.f32 %f38, %f37, %f36;
st.volatile.shared.f32 [%r17], %f38;
ld.volatile.shared.f32 %f39, [%r17];
ld.volatile.shared.f32 %f40, [%r17+16];
add.f32 %f41, %f40, %f39;
st.volatile.shared.f32 [%r17], %f41;
ld.volatile.shared.f32 %f42, [%r17];
ld.volatile.shared.f32 %f43, [%r17+8];
add.f32 %f44, %f43, %f42;
st.volatile.shared.f32 [%r17], %f44;
ld.volatile.shared.f32 %f45, [%r17];
ld.volatile.shared.f32 %f46, [%r17+4];
add.f32 %f47, %f46, %f45;
st.volatile.shared.f32 [%r17], %f47;

BB0_16:
setp.ne.s32	%p11, %r28, 0;
@%p11 bra BB0_18;

ld.volatile.shared.f32 %f48, [s_float];
cvta.to.global.u64 %rd17, %rd5;
mul.wide.u32 %rd18, %r25, 4;
add.s64 %rd19, %rd17, %rd18;
st.global.f32 [%rd19], %f48;

BB0_18:
ret;
}


.visible .entry _Z17scan_single_blockIfLi256EEvPT_i(
.param .u64 _Z17scan_single_blockIfLi256EEvPT_i_param_0,
.param .u32 _Z17scan_single_blockIfLi256EEvPT_i_param_1
)
{
.reg .pred %p<12>;
.reg .f32 %f<61>;
.reg .b32 %r<108>;
.reg .b64 %rd<8>;


ld.param.u64 %rd2, [_Z17scan_single_blockIfLi256EEvPT_i_param_0];
ld.param.u32 %r30, [_Z17scan_single_blockIfLi256EEvPT_i_param_1];
cvta.to.global.u64 %rd3, %rd2;
mov.u32 %r1, %tid.x;
mul.wide.u32 %rd4, %r1, 4;
add.s64 %rd1, %rd3, %rd4;
mov.f32 %f57, 0f00000000;
setp.ge.u32	%p1, %r1, %r30;
@%p1 bra BB1_2;

ld.global.f32 %f57, [%rd1];

BB1_2:
mov.u32 %r2, %ntid.x;
add.s32 %r31, %r2, %r1;
shl.b32 %r32, %r31, 2;
mov.u32 %r33, s_float;
add.s32 %r34, %r33, %r32;
mov.u32 %r35, 0;
st.volatile.shared.u32 [%r34], %r35;
bar.sync 0;
shr.u32 %r36, %r2, 5;
div.u32 %r3, %r1, %r36;
add.s32 %r4, %r3, %r1;
shl.b32 %r37, %r4, 2;
add.s32 %r39, %r33, %r37;
st.volatile.shared.f32 [%r39], %f57;
bar.sync 0;
setp.gt.u32	%p2, %r1, 31;
@%p2 bra BB1_16;

add.s32 %r41, %r36, 1;
mul.lo.s32 %r100, %r41, %r1;
add.s32 %r43, %r100, %r36;
add.s32 %r99, %r100, 1;
mov.f32 %f59, 0f00000000;
setp.ge.s32	%p3, %r99, %r43;
@%p3 bra BB1_15;

add.s32 %r48, %r36, -1;
and.b32 %r45, %r48, 3;
mov.f32 %f59, 0f00000000;
setp.eq.s32	%p4, %r45, 0;
@%p4 bra BB1_5;

setp.eq.s32	%p5, %r45, 1;
@%p5 bra BB1_7;
bra.uni BB1_8;

BB1_7:
mov.u32 %r104, %r99;
mov.u32 %r99, %r100;
bra.uni BB1_11;

BB1_5:
mov.u32 %r104, %r100;
bra.uni BB1_12;

BB1_8:
setp.eq.s32	%p6, %r45, 2;
@%p6 bra BB1_10;

mul.lo.s32 %r55, %r41, %r1;
shl.b32 %r56, %r55, 2;
add.s32 %r58, %r33, %r56;
ld.volatile.shared.f32 %f12, [%r58+4];
ld.volatile.shared.f32 %f13, [%r58];
add.f32 %f14, %f13, %f12;
st.volatile.shared.f32 [%r58+4], %f14;
ld.volatile.shared.f32 %f15, [%r58+4];
add.s32 %r99, %r55, 2;
add.s32 %r100, %r55, 1;

BB1_10:
shl.b32 %r59, %r99, 2;
add.s32 %r61, %r33, %r59;
ld.volatile.shared.f32 %f16, [%r61];
shl.b32 %r62, %r100, 2;
add.s32 %r63, %r33, %r62;
ld.volatile.shared.f32 %f17, [%r63];
add.f32 %f18, %f17, %f16;
st.volatile.shared.f32 [%r61], %f18;
ld.volatile.shared.f32 %f19, [%r61];
add.s32 %r104, %r99, 1;

BB1_11:
shl.b32 %r64, %r104, 2;
add.s32 %r66, %r33, %r64;
ld.volatile.shared.f32 %f20, [%r66];
shl.b32 %r67, %r99, 2;
add.s32 %r68, %r33, %r67;
ld.volatile.shared.f32 %f21, [%r68];
add.f32 %f22, %f21, %f20;
st.volatile.shared.f32 [%r66], %f22;
ld.volatile.shared.f32 %f59, [%r66];
add.s32 %r99, %r104, 1;

BB1_12:
setp.lt.u32	%p7, %r48, 4;
@%p7 bra BB1_15;

shl.b32 %r72, %r99, 2;
add.s32 %r105, %r33, %r72;

BB1_14:
ld.volatile.shared.f32 %f23, [%r105];
shl.b32 %r74, %r104, 2;
add.s32 %r76, %r33, %r74;
ld.volatile.shared.f32 %f24, [%r76];
add.f32 %f25, %f24, %f23;
st.volatile.shared.f32 [%r105], %f25;
ld.volatile.shared.f32 %f26, [%r105];
ld.volatile.shared.f32 %f27, [%r105+4];
ld.volatile.shared.f32 %f28, [%r105];
add.f32 %f29, %f28, %f27;
st.volatile.shared.f32 [%r105+4], %f29;
ld.volatile.shared.f32 %f30, [%r105+4];
ld.volatile.shared.f32 %f31, [%r105+8];
ld.volatile.shared.f32 %f32, [%r105+4];
add.f32 %f33, %f32, %f31;
st.volatile.shared.f32 [%r105+8], %f33;
ld.volatile.shared.f32 %f34, [%r105+8];
ld.volatile.shared.f32 %f35, [%r105+12];
ld.volatile.shared.f32 %f36, [%r105+8];
add.f32 %f37, %f36, %f35;
st.volatile.shared.f32 [%r105+12], %f37;
ld.volatile.shared.f32 %f59, [%r105+12];
add.s32 %r105, %r105, 16;
add.s32 %r25, %r99, 4;
setp.lt.s32	%p8, %r25, %r43;
add.s32 %r104, %r99, 3;
mov.u32 %r99, %r25;
@%p8 bra BB1_14;

BB1_15:
shl.b32 %r78, %r2, 1;
add.s32 %r80, %r1, %r78;
shl.b32 %r81, %r80, 2;
add.s32 %r83, %r33, %r81;
st.volatile.shared.f32 [%r83+-128], %f59;
ld.volatile.shared.f32 %f38, [%r83+-128];
ld.volatile.shared.f32 %f39, [%r83+-132];
add.f32 %f40, %f39, %f38;
st.volatile.shared.f32 [%r83+-128], %f40;
ld.volatile.shared.f32 %f41, [%r83+-128];
ld.volatile.shared.f32 %f42, [%r83+-136];
add.f32 %f43, %f42, %f41;
st.volatile.shared.f32 [%r83+-128], %f43;
ld.volatile.shared.f32 %f44, [%r83+-128];
ld.volatile.shared.f32 %f45, [%r83+-144];
add.f32 %f46, %f45, %f44;
st.volatile.shared.f32 [%r83+-128], %f46;
ld.volatile.shared.f32 %f47, [%r83+-128];
ld.volatile.shared.f32 %f48, [%r83+-160];
add.f32 %f49, %f48, %f47;
st.volatile.shared.f32 [%r83+-128], %f49;
ld.volatile.shared.f32 %f50, [%r83+-128];
ld.volatile.shared.f32 %f51, [%r83+-192];
add.f32 %f52, %f51, %f50;
st.volatile.shared.f32 [%r83+-128], %f52;

BB1_16:
shl.b32 %r28, %r2, 1;
bar.sync 0;
add.s32 %r84, %r3, %r28;
shl.b32 %r85, %r84, 2;
add.s32 %r87, %r85, %r33;
ld.volatile.shared.f32 %f53, [%r39];
ld.volatile.shared.f32 %f54, [%r87+-132];
add.f32 %f55, %f54, %f53;
st.volatile.shared.f32 [%r39], %f55;
bar.sync 0;
rem.u32 %r29, %r1, %r36;
setp.eq.s32	%p9, %r1, 0;
mov.f32 %f60, 0f00000000;
@%p9 bra BB1_18;

setp.eq.s32	%p10, %r29, 0;
selp.b32	%r92, 2, 1, %p10;
sub.s32 %r93, %r4, %r92;
shl.b32 %r94, %r93, 2;
add.s32 %r96, %r33, %r94;
ld.volatile.shared.f32 %f60, [%r96];

BB1_18:
@%p1 bra BB1_20;

st.global.f32 [%rd1], %f60;

BB1_20:
ret;
}


.visible .entry _Z11bottom_scanIf6float4EvPKT_PS1_S3_i(
.param .u64 _Z11bottom_scanIf6float4EvPKT_PS1_S3_i_param_0,
.param .u64 _Z11bottom_scanIf6float4EvPKT_PS1_S3_i_param_1,
.param .u64 _Z11bottom_scanIf6float4EvPKT_PS1_S3_i_param_2,
.param .u32 _Z11bottom_scanIf6float4EvPKT_PS1_S3_i_param_3
)
{
.reg .pred %p<16>;
.reg .f32 %f<89>;
.reg .b32 %r<97>;
.reg .b64 %rd<13>;

	.shared .align 4 .f32 _ZZ11bottom_scanIf6float4EvPKT_PS1_S3_iE6s_seed;

ld.param.u64 %rd3, [_Z11bottom_scanIf6float4EvPKT_PS1_S3_i_param_0];
ld.param.u64 %rd4, [_Z11bottom_scanIf6float4EvPKT_PS1_S3_i_param_1];
ld.param.u64 %rd5, [_Z11bottom_scanIf6float4EvPKT_PS1_S3_i_param_2];
ld.param.u32 %r39, [_Z11bottom_scanIf6float4EvPKT_PS1_S3_i_param_3];
mov.u32 %r40, %nctaid.x;
shr.s32 %r41, %r39, 31;
shr.u32 %r42, %r41, 30;
add.s32 %r43, %r39, %r42;
shr.s32 %r44, %r43, 2;
div.u32 %r45, %r44, %r40;
mov.u32 %r1, %ctaid.x;
mul.lo.s32 %r86, %r1, %r45;
add.s32 %r46, %r40, -1;
setp.eq.s32	%p2, %r1, %r46;
add.s32 %r47, %r86, %r45;
selp.b32	%r3, %r44, %r47, %p2;
mov.u32 %r4, %tid.x;
setp.ge.s32	%p3, %r86, %r3;
@%p3 bra BB2_25;

cvta.to.global.u64 %rd6, %rd5;
mul.wide.u32 %rd7, %r1, 4;
add.s64 %rd8, %rd6, %rd7;
ld.global.nc.f32 %f81, [%rd8];
mov.u32 %r5, %ntid.x;
add.s32 %r48, %r5, %r4;
shl.b32 %r49, %r48, 2;
mov.u32 %r50, s_float;
add.s32 %r6, %r50, %r49;
shr.u32 %r51, %r5, 5;
div.u32 %r52, %r4, %r51;
add.s32 %r53, %r52, %r4;
shl.b32 %r54, %r53, 2;
add.s32 %r7, %r50, %r54;
add.s32 %r55, %r51, 1;
mul.lo.s32 %r8, %r55, %r4;
add.s32 %r9, %r8, %r51;
shl.b32 %r56, %r5, 1;
add.s32 %r57, %r4, %r56;
shl.b32 %r58, %r57, 2;
add.s32 %r10, %r50, %r58;
add.s32 %r59, %r52, %r56;
shl.b32 %r60, %r59, 2;
add.s32 %r61, %r60, %r50;
rem.u32 %r62, %r4, %r51;
setp.eq.s32	%p4, %r62, 0;
selp.b32	%r63, 2, 1, %p4;
sub.s32 %r64, %r53, %r63;
shl.b32 %r65, %r64, 2;
add.s32 %r12, %r50, %r65;
add.s32 %r13, %r51, -1;
and.b32 %r14, %r13, 3;
shl.b32 %r66, %r8, 2;
add.s32 %r15, %r50, %r66;
add.s32 %r87, %r86, %r4;
cvta.to.global.u64 %rd1, %rd4;
cvta.to.global.u64 %rd2, %rd3;

BB2_2:
mov.f32 %f82, 0f00000000;
setp.ge.s32	%p5, %r87, %r3;
mov.f32 %f83, %f82;
mov.f32 %f84, %f82;
mov.f32 %f85, %f82;
@%p5 bra BB2_4;

mul.wide.s32 %rd9, %r87, 16;
add.s64 %rd10, %rd2, %rd9;
ld.global.nc.v4.f32 {%f85, %f84, %f83, %f82}, [%rd10];

BB2_4:
add.f32 %f11, %f84, %f85;
add.f32 %f12, %f83, %f11;
add.f32 %f13, %f82, %f12;
mov.u32 %r67, 0;
st.volatile.shared.u32 [%r6], %r67;
bar.sync 0;
st.volatile.shared.f32 [%r7], %f13;
bar.sync 0;
setp.gt.u32	%p6, %r4, 31;
@%p6 bra BB2_18;

add.s32 %r88, %r8, 1;
mov.f32 %f87, 0f00000000;
setp.ge.s32	%p7, %r88, %r9;
@%p7 bra BB2_17;

mov.f32 %f87, 0f00000000;
setp.eq.s32	%p8, %r14, 0;
@%p8 bra BB2_7;

setp.eq.s32	%p9, %r14, 1;
@%p9 bra BB2_9;
bra.uni BB2_10;

BB2_9:
mov.u32 %r93, %r88;
mov.u32 %r88, %r8;
bra.uni BB2_13;

BB2_7:
mov.u32 %r93, %r8;
bra.uni BB2_14;

BB2_10:
setp.eq.s32	%p10, %r14, 2;
mov.u32 %r89, %r8;
@%p10 bra BB2_12;

ld.volatile.shared.f32 %f35, [%r15];
ld.volatile.shared.f32 %f36, [%r15+4];
add.f32 %f37, %f35, %f36;
st.volatile.shared.f32 [%r15+4], %f37;
ld.volatile.shared.f32 %f38, [%r15+4];
add.s32 %r89, %r8, 1;
add.s32 %r88, %r8, 2;

BB2_12:
shl.b32 %r69, %r88, 2;
add.s32 %r71, %r50, %r69;
ld.volatile.shared.f32 %f39, [%r71];
shl.b32 %r72, %r89, 2;
add.s32 %r73, %r50, %r72;
ld.volatile.shared.f32 %f40, [%r73];
add.f32 %f41, %f40, %f39;
st.volatile.shared.f32 [%r71], %f41;
ld.volatile.shared.f32 %f42, [%r71];
add.s32 %r93, %r88, 1;

BB2_13:
shl.b32 %r74, %r93, 2;
add.s32 %r76, %r50, %r74;
ld.volatile.shared.f32 %f43, [%r76];
shl.b32 %r77, %r88, 2;
add.s32 %r78, %r50, %r77;
ld.volatile.shared.f32 %f44, [%r78];
add.f32 %f45, %f44, %f43;
st.volatile.shared.f32 [%r76], %f45;
ld.volatile.shared.f32 %f87, [%r76];
add.s32 %r88, %r93, 1;

BB2_14:
setp.lt.u32	%p11, %r13, 4;
@%p11 bra BB2_17;

shl.b32 %r79, %r88, 2;
add.s32 %r94, %r50, %r79;

BB2_16:
ld.volatile.shared.f32 %f46, [%r94];
shl.b32 %r81, %r93, 2;
add.s32 %r83, %r50, %r81;
ld.volatile.shared.f32 %f47, [%r83];
add.f32 %f48, %f47, %f46;
st.volatile.shared.f32 [%r94], %f48;
ld.volatile.shared.f32 %f49, [%r94];
ld.volatile.shared.f32 %f50, [%r94+4];
ld.volatile.shared.f32 %f51, [%r94];
add.f32 %f52, %f51, %f50;
st.volatile.shared.f32 [%r94+4], %f52;
ld.volatile.shared.f32 %f53, [%r94+4];
ld.volatile.shared.f32 %f54, [%r94+8];
ld.volatile.shared.f32 %f55, [%r94+4];
add.f32 %f56, %f55, %f54;
st.volatile.shared.f32 [%r94+8], %f56;
ld.volatile.shared.f32 %f57, [%r94+8];
ld.volatile.shared.f32 %f58, [%r94+12];
ld.volatile.shared.f32 %f59, [%r94+8];
add.f32 %f60, %f59, %f58;
st.volatile.shared.f32 [%r94+12], %f60;
ld.volatile.shared.f32 %f87, [%r94+12];
add.s32 %r94, %r94, 16;
add.s32 %r35, %r88, 4;
setp.lt.s32	%p12, %r35, %r9;
add.s32 %r93, %r88, 3;
mov.u32 %r88, %r35;
@%p12 bra BB2_16;

BB2_17:
st.volatile.shared.f32 [%r10+-128], %f87;
ld.volatile.shared.f32 %f61, [%r10+-128];
ld.volatile.shared.f32 %f62, [%r10+-132];
add.f32 %f63, %f62, %f61;
st.volatile.shared.f32 [%r10+-128], %f63;
ld.volatile.shared.f32 %f64, [%r10+-128];
ld.volatile.shared.f32 %f65, [%r10+-136];
add.f32 %f66, %f65, %f64;
st.volatile.shared.f32 [%r10+-128], %f66;
ld.volatile.shared.f32 %f67, [%r10+-128];
ld.volatile.shared.f32 %f68, [%r10+-144];
add.f32 %f69, %f68, %f67;
st.volatile.shared.f32 [%r10+-128], %f69;
ld.volatile.shared.f32 %f70, [%r10+-128];
ld.volatile.shared.f32 %f71, [%r10+-160];
add.f32 %f72, %f71, %f70;
st.volatile.shared.f32 [%r10+-128], %f72;
ld.volatile.shared.f32 %f73, [%r10+-128];
ld.volatile.shared.f32 %f74, [%r10+-192];
add.f32 %f75, %f74, %f73;
st.volatile.shared.f32 [%r10+-128], %f75;

BB2_18:
setp.eq.s32	%p1, %r4, 0;
bar.sync 0;
ld.volatile.shared.f32 %f76, [%r7];
add.s32 %r85, %r61, -132;
ld.volatile.shared.f32 %f77, [%r85];
add.f32 %f78, %f77, %f76;
st.volatile.shared.f32 [%r7], %f78;
bar.sync 0;
mov.f32 %f88, 0f00000000;
@%p1 bra BB2_20;

ld.volatile.shared.f32 %f88, [%r12];

BB2_20:
bar.sync 0;
add.f32 %f80, %f81, %f88;
add.f32 %f20, %f85, %f80;
add.f32 %f21, %f11, %f80;
add.f32 %f22, %f12, %f80;
add.f32 %f23, %f13, %f80;
@%p5 bra BB2_22;

mul.wide.s32 %rd11, %r87, 16;
add.s64 %rd12, %rd1, %rd11;
st.global.v4.f32 [%rd12], {%f20, %f21, %f22, %f23};

BB2_22:
add.s32 %r84, %r5, -1;
setp.ne.s32	%p14, %r4, %r84;
@%p14 bra BB2_24;

st.shared.f32 [_ZZ11bottom_scanIf6float4EvPKT_PS1_S3_iE6s_seed], %f23;

BB2_24:
bar.sync 0;
ld.shared.f32 %f81, [_ZZ11bottom_scanIf6float4EvPKT_PS1_S3_iE6s_seed];
add.s32 %r87, %r5, %r87;
add.s32 %r86, %r5, %r86;
setp.lt.s32	%p15, %r86, %r3;
@%p15 bra BB2_2;

BB2_25:
ret;
}


.visible .entry _Z6reduceIdLi256EEvPKT_PS0_i(
.param .u64 _Z6reduceIdLi256EEvPKT_PS0_i_param_0,
.param .u64 _Z6reduceIdLi256EEvPKT_PS0_i_param_1,
.param .u32 _Z6reduceIdLi256EEvPKT_PS0_i_param_2
)
{
.reg .pred %p<12>;
.reg .b32 %r<56>;
.reg .f64 %fd<54>;
.reg .b64 %rd<21>;


ld.param.u64 %rd4, [_Z6reduceIdLi256EEvPKT_PS0_i_param_0];
ld.param.u64 %rd5, [_Z6reduceIdLi256EEvPKT_PS0_i_param_1];
ld.param.u32 %r18, [_Z6reduceIdLi256EEvPKT_PS0_i_param_2];
shr.s32 %r19, %r18, 31;
shr.u32 %r20, %r19, 30;
add.s32 %r21, %r18, %r20;
shr.s32 %r22, %r21, 2;
mov.u32 %r23, %nctaid.x;
div.u32 %r1, %r22, %r23;
shl.b32 %r24, %r1, 2;
mov.u32 %r25, %ctaid.x;
mul.lo.s32 %r2, %r25, %r24;
add.s32 %r26, %r23, -1;
setp.eq.s32	%p1, %r25, %r26;
add.s32 %r27, %r2, %r24;
selp.b32	%r3, %r18, %r27, %p1;
mov.u32 %r28, %tid.x;
add.s32 %r53, %r2, %r28;
mov.f64 %fd53, 0d0000000000000000;
setp.ge.s32	%p2, %r53, %r3;
@%p2 bra BB3_10;

add.s32 %r30, %r3, -1;
mul.lo.s32 %r32, %r25, %r1;
shl.b32 %r33, %r32, 2;
sub.s32 %r34, %r30, %r33;
sub.s32 %r36, %r34, %r28;
shr.u32 %r37, %r36, 8;
add.s32 %r4, %r37, 1;
and.b32 %r38, %r4, 3;
setp.eq.s32	%p3, %r38, 0;
mad.lo.s32 %r54, %r25, %r24, %r28;
mov.f64 %fd53, 0d0000000000000000;
@%p3 bra BB3_7;

setp.eq.s32	%p4, %r38, 1;
mov.f64 %fd50, 0d0000000000000000;
@%p4 bra BB3_6;

setp.eq.s32	%p5, %r38, 2;
add.s32 %r52, %r2, %r28;
mov.f64 %fd49, 0d0000000000000000;
@%p5 bra BB3_5;

add.s32 %r45, %r2, %r28;
cvta.to.global.u64 %rd6, %rd4;
mul.wide.s32 %rd7, %r45, 8;
add.s64 %rd8, %rd6, %rd7;
ld.global.nc.f64 %fd14, [%rd8];
add.f64 %fd49, %fd14, 0d0000000000000000;
add.s32 %r52, %r45, 256;

BB3_5:
cvta.to.global.u64 %rd9, %rd4;
mul.wide.s32 %rd10, %r52, 8;
add.s64 %rd11, %rd9, %rd10;
ld.global.nc.f64 %fd15, [%rd11];
add.f64 %fd50, %fd49, %fd15;
add.s32 %r53, %r52, 256;

BB3_6:
cvta.to.global.u64 %rd12, %rd4;
mul.wide.s32 %rd13, %r53, 8;
add.s64 %rd14, %rd12, %rd13;
ld.global.nc.f64 %fd16, [%rd14];
add.f64 %fd53, %fd50, %fd16;
add.s32 %r54, %r53, 256;

BB3_7:
setp.lt.u32	%p6, %r4, 4;
@%p6 bra BB3_10;

cvta.to.global.u64 %rd15, %rd4;
mul.wide.s32 %rd16, %r54, 8;
add.s64 %rd20, %rd15, %rd16;

BB3_9:
ld.global.nc.f64 %fd17, [%rd20];
add.f64 %fd18, %fd53, %fd17;
ld.global.nc.f64 %fd19, [%rd20+2048];
add.f64 %fd20, %fd18, %fd19;
ld.global.nc.f64 %fd21, [%rd20+4096];
add.f64 %fd22, %fd20, %fd21;
ld.global.nc.f64 %fd23, [%rd20+6144];
add.f64 %fd53, %fd22, %fd23;
add.s64 %rd20, %rd20, 8192;
add.s32 %r54, %r54, 1024;
setp.lt.s32	%p7, %r54, %r3;
@%p7 bra BB3_9;

BB3_10:
shl.b32 %r46, %r28, 3;
mov.u32 %r47, s_double;
add.s32 %r17, %r47, %r46;
st.volatile.shared.f64 [%r17], %fd53;
bar.sync 0;
setp.gt.s32	%p8, %r28, 127;
@%p8 bra BB3_12;

ld.volatile.shared.f64 %fd24, [%r17];
ld.volatile.shared.f64 %fd25, [%r17+1024];
add.f64 %fd26, %fd25, %fd24;
st.volatile.shared.f64 [%r17], %fd26;

BB3_12:
bar.sync 0;
setp.gt.s32	%p9, %r28, 63;
@%p9 bra BB3_14;

ld.volatile.shared.f64 %fd27, [%r17];
ld.volatile.shared.f64 %fd28, [%r17+512];
add.f64 %fd29, %fd28, %fd27;
st.volatile.shared.f64 [%r17], %fd29;

BB3_14:
bar.sync 0;
setp.gt.s32	%p10, %r28, 31;
@%p10 bra BB3_16;

ld.volatile.shared.f64 %fd30, [%r17];
ld.volatile.shared.f64 %fd31, [%r17+256];
add.f64 %fd32, %fd31, %fd30;
st.volatile.shared.f64 [%r17], %fd32;
ld.volatile.shared.f64 %fd33, [%r17];
ld.volatile.shared.f64 %fd34, [%r17+128];
add.f64 %fd35, %fd34, %fd33;
st.volatile.shared.f64 [%r17], %fd35;
ld.volatile.shared.f64 %fd36, [%r17];
ld.volatile.shared.f64 %fd37, [%r17+64];
add.f64 %fd38, %fd37, %fd36;
st.volatile.shared.f64 [%r17], %fd38;
ld.volatile.shared.f64 %fd39, [%r17];
ld.volatile.shared.f64 %fd40, [%r17+32];
add.f64 %fd41, %fd40, %fd39;
st.volatile.shared.f64 [%r17], %fd41;
ld.volatile.shared.f64 %fd42, [%r17];
ld.volatile.shared.f64 %fd43, [%r17+16];
add.f64 %fd44, %fd43, %fd42;
st.volatile.shared.f64 [%r17], %fd44;
ld.volatile.shared.f64 %fd45, [%r17];
ld.volatile.shared.f64 %fd46, [%r17+8];
add.f64 %fd47, %fd46, %fd45;
st.volatile.shared.f64 [%r17], %fd47;

BB3_16:
setp.ne.s32	%p11, %r28, 0;
@%p11 bra BB3_18;

ld.volatile.shared.f64 %fd48, [s_double];
cvta.to.global.u64 %rd17, %rd5;
mul.wide.u32 %rd18, %r25, 8;
add.s64 %rd19, %rd17, %rd18;
st.global.f64 [%rd19], %fd48;

BB3_18:
ret;
}


.visible .entry _Z17scan_single_blockIdLi256EEvPT_i(
.param .u64 _Z17scan_single_blockIdLi256EEvPT_i_param_0,
.param .u32 _Z17scan_single_blockIdLi256EEvPT_i_param_1
)
{
.reg .pred %p<12>;
.reg .b32 %r<107>;
.reg .f64 %fd<61>;
.reg .b64 %rd<9>;


ld.param.u64 %rd2, [_Z17scan_single_blockIdLi256EEvPT_i_param_0];
ld.param.u32 %r30, [_Z17scan_single_blockIdLi256EEvPT_i_param_1];
cvta.to.global.u64 %rd3, %rd2;
mov.u32 %r1, %tid.x;
mul.wide.u32 %rd4, %r1, 8;
add.s64 %rd1, %rd3, %rd4;
mov.f64 %fd57, 0d0000000000000000;
setp.ge.u32	%p1, %r1, %r30;
@%p1 bra BB4_2;

ld.global.f64 %fd57, [%rd1];

BB4_2:
mov.u32 %r2, %ntid.x;
add.s32 %r31, %r2, %r1;
shl.b32 %r32, %r31, 3;
mov.u32 %r33, s_double;
add.s32 %r34, %r33, %r32;
mov.u64 %rd5, 0;
st.volatile.shared.u64 [%r34], %rd5;
bar.sync 0;
shr.u32 %r35, %r2, 5;
div.u32 %r3, %r1, %r35;
add.s32 %r4, %r3, %r1;
shl.b32 %r36, %r4, 3;
add.s32 %r38, %r33, %r36;
st.volatile.shared.f64 [%r38], %fd57;
bar.sync 0;
setp.gt.u32	%p2, %r1, 31;
@%p2 bra BB4_16;

add.s32 %r40, %r35, 1;
mul.lo.s32 %r99, %r40, %r1;
add.s32 %r42, %r99, %r35;
add.s32 %r98, %r99, 1;
mov.f64 %fd59, 0d0000000000000000;
setp.ge.s32	%p3, %r98, %r42;
@%p3 bra BB4_15;

add.s32 %r47, %r35, -1;
and.b32 %r44, %r47, 3;
mov.f64 %fd59, 0d0000000000000000;
setp.eq.s32	%p4, %r44, 0;
@%p4 bra BB4_5;

setp.eq.s32	%p5, %r44, 1;
@%p5 bra BB4_7;
bra.uni BB4_8;

BB4_7:
mov.u32 %r103, %r98;
mov.u32 %r98, %r99;
bra.uni BB4_11;

BB4_5:
mov.u32 %r103, %r99;
bra.uni BB4_12;

BB4_8:
setp.eq.s32	%p6, %r44, 2;
@%p6 bra BB4_10;

mul.lo.s32 %r54, %r40, %r1;
shl.b32 %r55, %r54, 3;
add.s32 %r57, %r33, %r55;
ld.volatile.shared.f64 %fd12, [%r57+8];
ld.volatile.shared.f64 %fd13, [%r57];
add.f64 %fd14, %fd13, %fd12;
st.volatile.shared.f64 [%r57+8], %fd14;
ld.volatile.shared.f64 %fd15, [%r57+8];
add.s32 %r98, %r54, 2;
add.s32 %r99, %r54, 1;

BB4_10:
shl.b32 %r58, %r98, 3;
add.s32 %r60, %r33, %r58;
ld.volatile.shared.f64 %fd16, [%r60];
shl.b32 %r61, %r99, 3;
add.s32 %r62, %r33, %r61;
ld.volatile.shared.f64 %fd17, [%r62];
add.f64 %fd18, %fd17, %fd16;
st.volatile.shared.f64 [%r60], %fd18;
ld.volatile.shared.f64 %fd19, [%r60];
add.s32 %r103, %r98, 1;

BB4_11:
shl.b32 %r63, %r103, 3;
add.s32 %r65, %r33, %r63;
ld.volatile.shared.f64 %fd20, [%r65];
shl.b32 %r66, %r98, 3;
add.s32 %r67, %r33, %r66;
ld.volatile.shared.f64 %fd21, [%r67];
add.f64 %fd22, %fd21, %fd20;
st.volatile.shared.f64 [%r65], %fd22;
ld.volatile.shared.f64 %fd59, [%r65];
add.s32 %r98, %r103, 1;

BB4_12:
setp.lt.u32	%p7, %r47, 4;
@%p7 bra BB4_15;

shl.b32 %r71, %r98, 3;
add.s32 %r104, %r33, %r71;

BB4_14:
ld.volatile.shared.f64 %fd23, [%r104];
shl.b32 %r73, %r103, 3;
add.s32 %r75, %r33, %r73;
ld.volatile.shared.f64 %fd24, [%r75];
add.f64 %fd25, %fd24, %fd23;
st.volatile.shared.f64 [%r104], %fd25;
ld.volatile.shared.f64 %fd26, [%r104];
ld.volatile.shared.f64 %fd27, [%r104+8];
ld.volatile.shared.f64 %fd28, [%r104];
add.f64 %fd29, %fd28, %fd27;
st.volatile.shared.f64 [%r104+8], %fd29;
ld.volatile.shared.f64 %fd30, [%r104+8];
ld.volatile.shared.f64 %fd31, [%r104+16];
ld.volatile.shared.f64 %fd32, [%r104+8];
add.f64 %fd33, %fd32, %fd31;
st.volatile.shared.f64 [%r104+16], %fd33;
ld.volatile.shared.f64 %fd34, [%r104+16];
ld.volatile.shared.f64 %fd35, [%r104+24];
ld.volatile.shared.f64 %fd36, [%r104+16];
add.f64 %fd37, %fd36, %fd35;
st.volatile.shared.f64 [%r104+24], %fd37;
ld.volatile.shared.f64 %fd59, [%r104+24];
add.s32 %r104, %r104, 32;
add.s32 %r25, %r98, 4;
setp.lt.s32	%p8, %r25, %r42;
add.s32 %r103, %r98, 3;
mov.u32 %r98, %r25;
@%p8 bra BB4_14;

BB4_15:
shl.b32 %r77, %r2, 1;
add.s32 %r79, %r1, %r77;
shl.b32 %r80, %r79, 3;
add.s32 %r82, %r33, %r80;
st.volatile.shared.f64 [%r82+-256], %fd59;
ld.volatile.shared.f64 %fd38, [%r82+-256];
ld.volatile.shared.f64 %fd39, [%r82+-264];
add.f64 %fd40, %fd39, %fd38;
st.volatile.shared.f64 [%r82+-256], %fd40;
ld.volatile.shared.f64 %fd41, [%r82+-256];
ld.volatile.shared.f64 %fd42, [%r82+-272];
add.f64 %fd43, %fd42, %fd41;
st.volatile.shared.f64 [%r82+-256], %fd43;
ld.volatile.shared.f64 %fd44, [%r82+-256];
ld.volatile.shared.f64 %fd45, [%r82+-288];
add.f64 %fd46, %fd45, %fd44;
st.volatile.shared.f64 [%r82+-256], %fd46;
ld.volatile.shared.f64 %fd47, [%r82+-256];
ld.volatile.shared.f64 %fd48, [%r82+-320];
add.f64 %fd49, %fd48, %fd47;
st.volatile.shared.f64 [%r82+-256], %fd49;
ld.volatile.shared.f64 %fd50, [%r82+-256];
ld.volatile.shared.f64 %fd51, [%r82+-384];
add.f64 %fd52, %fd51, %fd50;
st.volatile.shared.f64 [%r82+-256], %fd52;

BB4_16:
shl.b32 %r28, %r2, 1;
bar.sync 0;
add.s32 %r83, %r3, %r28;
shl.b32 %r84, %r83, 3;
add.s32 %r86, %r84, %r33;
ld.volatile.shared.f64 %fd53, [%r38];
ld.volatile.shared.f64 %fd54, [%r86+-264];
add.f64 %fd55, %fd54, %fd53;
st.volatile.shared.f64 [%r38], %fd55;
bar.sync 0;
rem.u32 %r29, %r1, %r35;
setp.eq.s32	%p9, %r1, 0;
mov.f64 %fd60, 0d0000000000000000;
@%p9 bra BB4_18;

setp.eq.s32	%p10, %r29, 0;
selp.b32	%r91, 2, 1, %p10;
sub.s32 %r92, %r4, %r91;
shl.b32 %r93, %r92, 3;
add.s32 %r95, %r33, %r93;
ld.volatile.shared.f64 %fd60, [%r95];

BB4_18:
@%p1 bra BB4_20;

st.global.f64 [%rd1], %fd60;

BB4_20:
ret;
}


.visible .entry _Z11bottom_scanId7double4EvPKT_PS1_S3_i(
.param .u64 _Z11bottom_scanId7double4EvPKT_PS1_S3_i_param_0,
.param .u64 _Z11bottom_scanId7double4EvPKT_PS1_S3_i_param_1,
.param .u64 _Z11bottom_scanId7double4EvPKT_PS1_S3_i_param_2,
.param .u32 _Z11bottom_scanId7double4EvPKT_PS1_S3_i_param_3
)
{
.reg .pred %p<16>;
.reg .b32 %r<96>;
.reg .f64 %fd<89>;
.reg .b64 %rd<14>;

	.shared .align 8 .f64 _ZZ11bottom_scanId7double4EvPKT_PS1_S3_iE6s_seed;

ld.param.u64 %rd3, [_Z11bottom_scanId7double4EvPKT_PS1_S3_i_param_0];
ld.param.u64 %rd4, [_Z11bottom_scanId7double4EvPKT_PS1_S3_i_param_1];
ld.param.u64 %rd5, [_Z11bottom_scanId7double4EvPKT_PS1_S3_i_param_2];
ld.param.u32 %r39, [_Z11bottom_scanId7double4EvPKT_PS1_S3_i_param_3];
mov.u32 %r40, %nctaid.x;
shr.s32 %r41, %r39, 31;
shr.u32 %r42, %r41, 30;
add.s32 %r43, %r39, %r42;
shr.s32 %r44, %r43, 2;
div.u32 %r45, %r44, %r40;
mov.u32 %r1, %ctaid.x;
mul.lo.s32 %r85, %r1, %r45;
add.s32 %r46, %r40, -1;
setp.eq.s32	%p2, %r1, %r46;
add.s32 %r47, %r85, %r45;
selp.b32	%r3, %r44, %r47, %p2;
mov.u32 %r4, %tid.x;
setp.ge.s32	%p3, %r85, %r3;
@%p3 bra BB5_25;

cvta.to.global.u64 %rd6, %rd5;
mul.wide.u32 %rd7, %r1, 8;
add.s64 %rd8, %rd6, %rd7;
ld.global.nc.f64 %fd81, [%rd8];
mov.u32 %r5, %ntid.x;
add.s32 %r48, %r5, %r4;
shl.b32 %r49, %r48, 3;
mov.u32 %r50, s_double;
add.s32 %r6, %r50, %r49;
shr.u32 %r51, %r5, 5;
div.u32 %r52, %r4, %r51;
add.s32 %r53, %r52, %r4;
shl.b32 %r54, %r53, 3;
add.s32 %r7, %r50, %r54;
add.s32 %r55, %r51, 1;
mul.lo.s32 %r8, %r55, %r4;
add.s32 %r9, %r8, %r51;
shl.b32 %r56, %r5, 1;
add.s32 %r57, %r4, %r56;
shl.b32 %r58, %r57, 3;
add.s32 %r10, %r50, %r58;
add.s32 %r59, %r52, %r56;
shl.b32 %r60, %r59, 3;
add.s32 %r61, %r60, %r50;
rem.u32 %r62, %r4, %r51;
setp.eq.s32	%p4, %r62, 0;
selp.b32	%r63, 2, 1, %p4;
sub.s32 %r64, %r53, %r63;
shl.b32 %r65, %r64, 3;
add.s32 %r12, %r50, %r65;
add.s32 %r13, %r51, -1;
and.b32 %r14, %r13, 3;
shl.b32 %r66, %r8, 3;
add.s32 %r15, %r50, %r66;
add.s32 %r86, %r85, %r4;
cvta.to.global.u64 %rd1, %rd4;
cvta.to.global.u64 %rd2, %rd3;

BB5_2:
mov.f64 %fd82, 0d0000000000000000;
setp.ge.s32	%p5, %r86, %r3;
mov.f64 %fd83, %fd82;
mov.f64 %fd84, %fd82;
mov.f64 %fd85, %fd82;
@%p5 bra BB5_4;

mul.wide.s32 %rd9, %r86, 32;
add.s64 %rd10, %rd2, %rd9;
ld.global.nc.v2.f64 {%fd85, %fd84}, [%rd10];
ld.global.nc.v2.f64 {%fd83, %fd82}, [%rd10+16];

BB5_4:
add.f64 %fd11, %fd84, %fd85;
add.f64 %fd12, %fd83, %fd11;
add.f64 %fd13, %fd82, %fd12;
mov.u64 %rd11, 0;
st.volatile.shared.u64 [%r6], %rd11;
bar.sync 0;
st.volatile.shared.f64 [%r7], %fd13;
bar.sync 0;
setp.gt.u32	%p6, %r4, 31;
@%p6 bra BB5_18;

add.s32 %r87, %r8, 1;
mov.f64 %fd87, 0d0000000000000000;
setp.ge.s32	%p7, %r87, %r9;
@%p7 bra BB5_17;

mov.f64 %fd87, 0d0000000000000000;
setp.eq.s32	%p8, %r14, 0;
@%p8 bra BB5_7;

setp.eq.s32	%p9, %r14, 1;
@%p9 bra BB5_9;
bra.uni BB5_10;

BB5_9:
mov.u32 %r92, %r87;
mov.u32 %r87, %r8;
bra.uni BB5_13;

BB5_7:
mov.u32 %r92, %r8;
bra.uni BB5_14;

BB5_10:
setp.eq.s32	%p10, %r14, 2;
mov.u32 %r88, %r8;
@%p10 bra BB5_12;

ld.volatile.shared.f64 %fd35, [%r15];
ld.volatile.shared.f64 %fd36, [%r15+8];
add.f64 %fd37, %fd35, %fd36;
st.volatile.shared.f64 [%r15+8], %fd37;
ld.volatile.shared.f64 %fd38, [%r15+8];
add.s32 %r88, %r8, 1;
add.s32 %r87, %r8, 2;

BB5_12:
shl.b32 %r68, %r87, 3;
add.s32 %r70, %r50, %r68;
ld.volatile.shared.f64 %fd39, [%r70];
shl.b32 %r71, %r88, 3;
add.s32 %r72, %r50, %r71;
ld.volatile.shared.f64 %fd40, [%r72];
add.f64 %fd41, %fd40, %fd39;
st.volatile.shared.f64 [%r70], %fd41;
ld.volatile.shared.f64 %fd42, [%r70];
add.s32 %r92, %r87, 1;

BB5_13:
shl.b32 %r73, %r92, 3;
add.s32 %r75, %r50, %r73;
ld.volatile.shared.f64 %fd43, [%r75];
shl.b32 %r76, %r87, 3;
add.s32 %r77, %r50, %r76;
ld.volatile.shared.f64 %fd44, [%r77];
add.f64 %fd45, %fd44, %fd43;
st.volatile.shared.f64 [%r75], %fd45;
ld.volatile.shared.f64 %fd87, [%r75];
add.s32 %r87, %r92, 1;

BB5_14:
setp.lt.u32	%p11, %r13, 4;
@%p11 bra BB5_17;

shl.b32 %r78, %r87, 3;
add.s32 %r93, %r50, %r78;

BB5_16:
ld.volatile.shared.f64 %fd46, [%r93];
shl.b32 %r80, %r92, 3;
add.s32 %r82, %r50, %r80;
ld.volatile.shared.f64 %fd47, [%r82];
add.f64 %fd48, %fd47, %fd46;
st.volatile.shared.f64 [%r93], %fd48;
ld.volatile.shared.f64 %fd49, [%r93];
ld.volatile.shared.f64 %fd50, [%r93+8];
ld.volatile.shared.f64 %fd51, [%r93];
add.f64 %fd52, %fd51, %fd50;
st.volatile.shared.f64 [%r93+8], %fd52;
ld.volatile.shared.f64 %fd53, [%r93+8];
ld.volatile.shared.f64 %fd54, [%r93+16];
ld.volatile.shared.f64 %fd55, [%r93+8];
add.f64 %fd56, %fd55, %fd54;
st.volatile.shared.f64 [%r93+16], %fd56;
ld.volatile.shared.f64 %fd57, [%r93+16];
ld.volatile.shared.f64 %fd58, [%r93+24];
ld.volatile.shared.f64 %fd59, [%r93+16];
add.f64 %fd60, %fd59, %fd58;
st.volatile.shared.f64 [%r93+24], %fd60;
ld.volatile.shared.f64 %fd87, [%r93+24];
add.s32 %r93, %r93, 32;
add.s32 %r35, %r87, 4;
setp.lt.s32	%p12, %r35, %r9;
add.s32 %r92, %r87, 3;
mov.u32 %r87, %r35;
@%p12 bra BB5_16;

BB5_17:
st.volatile.shared.f64 [%r10+-256], %fd87;
ld.volatile.shared.f64 %fd61, [%r10+-256];
ld.volatile.shared.f64 %fd62, [%r10+-264];
add.f64 %fd63, %fd62, %fd61;
st.volatile.shared.f64 [%r10+-256], %fd63;
ld.volatile.shared.f64 %fd64, [%r10+-256];
ld.volatile.shared.f64 %fd65, [%r10+-272];
add.f64 %fd66, %fd65, %fd64;
st.volatile.shared.f64 [%r10+-256], %fd66;
ld.volatile.shared.f64 %fd67, [%r10+-256];
ld.volatile.shared.f64 %fd68, [%r10+-288];
add.f64 %fd69, %fd68, %fd67;
st.volatile.shared.f64 [%r10+-256], %fd69;
ld.volatile.shared.f64 %fd70, [%r10+-256];
ld.volatile.shared.f64 %fd71, [%r10+-320];
add.f64 %fd72, %fd71, %fd70;
st.volatile.shared.f64 [%r10+-256], %fd72;
ld.volatile.shared.f64 %fd73, [%r10+-256];
ld.volatile.shared.f64 %fd74, [%r10+-384];
add.f64 %fd75, %fd74, %fd73;
st.volatile.shared.f64 [%r10+-256], %fd75;

BB5_18:
setp.eq.s32	%p1, %r4, 0;
bar.sync 0;
ld.volatile.shared.f64 %fd76, [%r7];
add.s32 %r84, %r61, -264;
ld.volatile.shared.f64 %fd77, [%r84];
add.f64 %fd78, %fd77, %fd76;
st.volatile.shared.f64 [%r7], %fd78;
bar.sync 0;
mov.f64 %fd88, 0d0000000000000000;
@%p1 bra BB5_20;

ld.volatile.shared.f64 %fd88, [%r12];

BB5_20:
bar.sync 0;
add.f64 %fd80, %fd81, %fd88;
add.f64 %fd20, %fd85, %fd80;
add.f64 %fd21, %fd11, %fd80;
add.f64 %fd22, %fd12, %fd80;
add.f64 %fd23, %fd13, %fd80;
@%p5 bra BB5_22;

mul.wide.s32 %rd12, %r86, 32;
add.s64 %rd13, %rd1, %rd12;
st.global.v2.f64 [%rd13], {%fd20, %fd21};
st.global.v2.f64 [%rd13+16], {%fd22, %fd23};

BB5_22:
add.s32 %r83, %r5, -1;
setp.ne.s32	%p14, %r4, %r83;
@%p14 bra BB5_24;

st.shared.f64 [_ZZ11bottom_scanId7double4EvPKT_PS1_S3_iE6s_seed], %fd23;

BB5_24:
bar.sync 0;
ld.shared.f64 %fd81, [_ZZ11bottom_scanId7double4EvPKT_PS1_S3_iE6s_seed];
add.s32 %r86, %r5, %r86;
add.s32 %r85, %r5, %r85;
setp.lt.s32	%p15, %r85, %r3;
@%p15 bra BB5_2;

BB5_25:
ret;
}




// ===== COMPILED SASS (sm_100) =====

	.target	sm_100

	.elftype	@"ET_EXEC"


//--------------------- .note.nv.tkinfo           --------------------------
	.section	.note.nv.tkinfo,"",@"SHT_NOTE"
	.sectionflags	@"SHF_NOTE_NV_TKINFO"
	.tkinfo
        /*0018*/ 	.word	0x00000002
        /*0030*/ 	.string	""
        /*0030*/ 	.string	"ptxas"
        /*0030*/ 	.string	"Cuda compilation tools, release 13.0, V13.0.88"
        /*0030*/ 	.string	"Build cuda_13.0.r13.0/compiler.36424714_0"
        /*0030*/ 	.string	"-arch sm_100 "



//--------------------- .note.nv.cuinfo           --------------------------
	.section	.note.nv.cuinfo,"",@"SHT_NOTE"
	.sectionflags	@"SHF_NOTE_NV_CUINFO"
        /*0018*/ 	.short	0x0002
        /*001a*/ 	.short	0x004b
        /*001c*/ 	.short	0x0082
	.zero		2


//--------------------- .nv.info                  --------------------------
	.section	.nv.info,"",@"SHT_CUDA_INFO"
	.align	4


	//----- nvinfo : EIATTR_REGCOUNT
	.align		4
        /*0000*/ 	.byte	0x04, 0x2f
        /*0002*/ 	.short	(.L_1 - .L_0)
	.align		4
.L_0:
        /*0004*/ 	.word	index@(_Z6reduceIfLi256EEvPKT_PS0_i)
        /*0008*/ 	.word	0x0000001f


	//----- nvinfo : EIATTR_FRAME_SIZE
	.align		4
.L_1:
        /*000c*/ 	.byte	0x04, 0x11
        /*000e*/ 	.short	(.L_3 - .L_2)
	.align		4
.L_2:
        /*0010*/ 	.word	index@(_Z6reduceIfLi256EEvPKT_PS0_i)
        /*0014*/ 	.word	0x00000000


	//----- nvinfo : EIATTR_REGCOUNT
	.align		4
.L_3:
        /*0018*/ 	.byte	0x04, 0x2f
        /*001a*/ 	.short	(.L_5 - .L_4)
	.align		4
.L_4:
        /*001c*/ 	.word	index@(_Z17scan_single_blockIfLi256EEvPT_i)
        /*0020*/ 	.word	0x00000018


	//----- nvinfo : EIATTR_FRAME_SIZE
	.align		4
.L_5:
        /*0024*/ 	.byte	0x04, 0x11
        /*0026*/ 	.short	(.L_7 - .L_6)
	.align		4
.L_6:
        /*0028*/ 	.word	index@(_Z17scan_single_blockIfLi256EEvPT_i)
        /*002c*/ 	.word	0x00000000


	//----- nvinfo : EIATTR_REGCOUNT
	.align		4
.L_7:
        /*0030*/ 	.byte	0x04, 0x2f
        /*0032*/ 	.short	(.L_9 - .L_8)
	.align		4
.L_8:
        /*0034*/ 	.word	index@(_Z11bottom_scanIf6float4EvPKT_PS1_S3_i)
        /*0038*/ 	.word	0x00000020


	//----- nvinfo : EIATTR_FRAME_SIZE
	.align		4
.L_9:
        /*003c*/ 	.byte	0x04, 0x11
        /*003e*/ 	.short	(.L_11 - .L_10)
	.align		4
.L_10:
        /*0040*/ 	.word	index@(_Z11bottom_scanIf6float4EvPKT_PS1_S3_i)
        /*0044*/ 	.word	0x00000000


	//----- nvinfo : EIATTR_REGCOUNT
	.align		4
.L_11:
        /*0048*/ 	.byte	0x04, 0x2f
        /*004a*/ 	.short	(.L_13 - .L_12)
	.align		4
.L_12:
        /*004c*/ 	.word	index@(_Z6reduceIdLi256EEvPKT_PS0_i)
        /*0050*/ 	.word	0x0000001c


	//----- nvinfo : EIATTR_FRAME_SIZE
	.align		4
.L_13:
        /*0054*/ 	.byte	0x04, 0x11
        /*0056*/ 	.short	(.L_15 - .L_14)
	.align		4
.L_14:
        /*0058*/ 	.word	index@(_Z6reduceIdLi256EEvPKT_PS0_i)
        /*005c*/ 	.word	0x00000000


	//----- nvinfo : EIATTR_REGCOUNT
	.align		4
.L_15:
        /*0060*/ 	.byte	0x04, 0x2f
        /*0062*/ 	.short	(.L_17 - .L_16)
	.align		4
.L_16:
        /*0064*/ 	.word	index@(_Z17scan_single_blockIdLi256EEvPT_i)
        /*0068*/ 	.word	0x00000020


	//----- nvinfo : EIATTR_FRAME_SIZE
	.align		4
.L_17:
        /*006c*/ 	.byte	0x04, 0x11
        /*006e*/ 	.short	(.L_19 - .L_18)
	.align		4
.L_18:
        /*0070*/ 	.word	index@(_Z17scan_single_blockIdLi256EEvPT_i)
        /*0074*/ 	.word	0x00000000


	//----- nvinfo : EIATTR_REGCOUNT
	.align		4
.L_19:
        /*0078*/ 	.byte	0x04, 0x2f
        /*007a*/ 	.short	(.L_21 - .L_20)
	.align		4
.L_20:
        /*007c*/ 	.word	index@(_Z11bottom_scanId7double4EvPKT_PS1_S3_i)
        /*0080*/ 	.word	0x00000020


	//----- nvinfo : EIATTR_FRAME_SIZE
	.align		4
.L_21:
        /*0084*/ 	.byte	0x04, 0x11
        /*0086*/ 	.short	(.L_23 - .L_22)
	.align		4
.L_22:
        /*0088*/ 	.word	index@(_Z11bottom_scanId7double4EvPKT_PS1_S3_i)
        /*008c*/ 	.word	0x00000000


	//----- nvinfo : EIATTR_MIN_STACK_SIZE
	.align		4
.L_23:
        /*0090*/ 	.byte	0x04, 0x12
        /*0092*/ 	.short	(.L_25 - .L_24)
	.align		4
.L_24:
        /*0094*/ 	.word	index@(_Z11bottom_scanId7double4EvPKT_PS1_S3_i)
        /*0098*/ 	.word	0x00000000


	//----- nvinfo : EIATTR_MIN_STACK_SIZE
	.align		4
.L_25:
        /*009c*/ 	.byte	0x04, 0x12
        /*009e*/ 	.short	(.L_27 - .L_26)
	.align		4
.L_26:
        /*00a0*/ 	.word	index@(_Z17scan_single_blockIdLi256EEvPT_i)
        /*00a4*/ 	.word	0x00000000


	//----- nvinfo : EIATTR_MIN_STACK_SIZE
	.align		4
.L_27:
        /*00a8*/ 	.byte	0x04, 0x12
        /*00aa*/ 	.short	(.L_29 - .L_28)
	.align		4
.L_28:
        /*00ac*/ 	.word	index@(_Z6reduceIdLi256EEvPKT_PS0_i)
        /*00b0*/ 	.word	0x00000000


	//----- nvinfo : EIATTR_MIN_STACK_SIZE
	.align		4
.L_29:
        /*00b4*/ 	.byte	0x04, 0x12
        /*00b6*/ 	.short	(.L_31 - .L_30)
	.align		4
.L_30:
        /*00b8*/ 	.word	index@(_Z11bottom_scanIf6float4EvPKT_PS1_S3_i)
        /*00bc*/ 	.word	0x00000000


	//----- nvinfo : EIATTR_MIN_STACK_SIZE
	.align		4
.L_31:
        /*00c0*/ 	.byte	0x04, 0x12
        /*00c2*/ 	.short	(.L_33 - .L_32)
	.align		4
.L_32:
        /*00c4*/ 	.word	index@(_Z17scan_single_blockIfLi256EEvPT_i)
        /*00c8*/ 	.word	0x00000000


	//----- nvinfo : EIATTR_MIN_STACK_SIZE
	.align		4
.L_33:
        /*00cc*/ 	.byte	0x04, 0x12
        /*00ce*/ 	.short	(.L_35 - .L_34)
	.align		4
.L_34:
        /*00d0*/ 	.word	index@(_Z6reduceIfLi256EEvPKT_PS0_i)
        /*00d4*/ 	.word	0x00000000
.L_35:


//--------------------- .nv.compat                --------------------------
	.section	.nv.compat,"",@"SHT_CUDA_COMPAT_INFO"
	.align	4
        /*0000*/ 	.byte	0x02, 0x09, 0x00, 0x00, 0x02, 0x02, 0x01, 0x00, 0x02, 0x05, 0x05, 0x00, 0x03, 0x07, 0x01, 0x01
        /*0010*/ 	.byte	0x02, 0x03, 0x00, 0x00, 0x02, 0x06, 0x01, 0x00, 0x04, 0x0b, 0x08, 0x00, 0x01, 0x00, 0x00, 0x00
        /*0020*/ 	.byte	0x00, 0x00, 0x00, 0x00


//--------------------- .nv.info._Z11bottom_scanId7double4EvPKT_PS1_S3_i --------------------------
	.section	.nv.info._Z11bottom_scanId7double4EvPKT_PS1_S3_i,"",@"SHT_CUDA_INFO"
	.sectionflags	@""
	.align	4


	//----- nvinfo : EIATTR_CUDA_API_VERSION
	.align		4
        /*0000*/ 	.byte	0x04, 0x37
        /*0002*/ 	.short	(.L_37 - .L_36)
.L_36:
        /*0004*/ 	.word	0x00000082


	//----- nvinfo : EIATTR_KPARAM_INFO
	.align		4
.L_37:
        /*0008*/ 	.byte	0x04, 0x17
        /*000a*/ 	.short	(.L_39 - .L_38)
.L_38:
        /*000c*/ 	.word	0x00000000
        /*0010*/ 	.short	0x0003
        /*0012*/ 	.short	0x0018
        /*0014*/ 	.byte	0x00, 0xf0, 0x11, 0x00


	//----- nvinfo : EIATTR_KPARAM_INFO
	.align		4
.L_39:
        /*0018*/ 	.byte	0x04, 0x17
        /*001a*/ 	.short	(.L_41 - .L_40)
.L_40:
        /*001c*/ 	.word	0x00000000
        /*0020*/ 	.short	0x0002
        /*0022*/ 	.short	0x0010
        /*0024*/ 	.byte	0x00, 0xf0, 0x21, 0x00


	//----- nvinfo : EIATTR_KPARAM_INFO
	.align		4
.L_41:
        /*0028*/ 	.byte	0x04, 0x17
        /*002a*/ 	.short	(.L_43 - .L_42)
.L_42:
        /*002c*/ 	.word	0x00000000
        /*0030*/ 	.short	0x0001
        /*0032*/ 	.short	0x0008
        /*0034*/ 	.byte	0x00, 0xf0, 0x21, 0x00


	//----- nvinfo : EIATTR_KPARAM_INFO
	.align		4
.L_43:
        /*0038*/ 	.byte	0x04, 0x17
        /*003a*/ 	.short	(.L_45 - .L_44)
.L_44:
        /*003c*/ 	.word	0x00000000
        /*0040*/ 	.short	0x0000
        /*0042*/ 	.short	0x0000
        /*0044*/ 	.byte	0x00, 0xf0, 0x21, 0x00


	//----- nvinfo : EIATTR_SPARSE_MMA_MASK
	.align		4
.L_45:
        /*0048*/ 	.byte	0x03, 0x50
        /*004a*/ 	.short	0x0000


	//----- nvinfo : EIATTR_MAXREG_COUNT
	.align		4
        /*004c*/ 	.byte	0x03, 0x1b
        /*004e*/ 	.short	0x00ff


	//----- nvinfo : EIATTR_NUM_BARRIERS
	.align		4
        /*0050*/ 	.byte	0x02, 0x4c
        /*0052*/ 	.byte	0x01
	.zero		1


	//----- nvinfo : EIATTR_MERCURY_ISA_VERSION
	.align		4
        /*0054*/ 	.byte	0x03, 0x5f
        /*0056*/ 	.short	0x0101


	//----- nvinfo : EIATTR_VRC_CTA_INIT_COUNT
	.align		4
        /*0058*/ 	.byte	0x02, 0x4a
	.zero		1
	.zero		1


	//----- nvinfo : EIATTR_EXIT_INSTR_OFFSETS
	.align		4
        /*005c*/ 	.byte	0x04, 0x1c
        /*005e*/ 	.short	(.L_47 - .L_46)


	//   ....[0]....
.L_46:
        /*0060*/ 	.word	0x000001e0


	//   ....[1]....
        /*0064*/ 	.word	0x00001750


	//----- nvinfo : EIATTR_CRS_STACK_SIZE
	.align		4
.L_47:
        /*0068*/ 	.byte	0x04, 0x1e
        /*006a*/ 	.short	(.L_49 - .L_48)
.L_48:
        /*006c*/ 	.word	0x00000000


	//----- nvinfo : EIATTR_CBANK_PARAM_SIZE
	.align		4
.L_49:
        /*0070*/ 	.byte	0x03, 0x19
        /*0072*/ 	.short	0x001c


	//----- nvinfo : EIATTR_PARAM_CBANK
	.align		4
        /*0074*/ 	.byte	0x04, 0x0a
        /*0076*/ 	.short	(.L_51 - .L_50)
	.align		4
.L_50:
        /*0078*/ 	.word	index@(.nv.constant0._Z11bottom_scanId7double4EvPKT_PS1_S3_i)
        /*007c*/ 	.short	0x0380
        /*007e*/ 	.short	0x001c


	//----- nvinfo : EIATTR_SW_WAR
	.align		4
.L_51:
        /*0080*/ 	.byte	0x04, 0x36
        /*0082*/ 	.short	(.L_53 - .L_52)
.L_52:
        /*0084*/ 	.word	0x00000008
.L_53:


//--------------------- .nv.info._Z17scan_single_blockIdLi256EEvPT_i --------------------------
	.section	.nv.info._Z17scan_single_blockIdLi256EEvPT_i,"",@"SHT_CUDA_INFO"
	.sectionflags	@""
	.align	4


	//----- nvinfo : EIATTR_CUDA_API_VERSION
	.align		4
        /*0000*/ 	.byte	0x04, 0x37
        /*0002*/ 	.short	(.L_55 - .L_54)
.L_54:
        /*0004*/ 	.word	0x00000082


	//----- nvinfo : EIATTR_KPARAM_INFO
	.align		4
.L_55:
        /*0008*/ 	.byte	0x04, 0x17
        /*000a*/ 	.short	(.L_57 - .L_56)
.L_56:
        /*000c*/ 	.word	0x00000000
        /*0010*/ 	.short	0x0001
        /*0012*/ 	.short	0x0008
        /*0014*/ 	.byte	0x00, 0xf0, 0x11, 0x00


	//----- nvinfo : EIATTR_KPARAM_INFO
	.align		4
.L_57:
        /*0018*/ 	.byte	0x04, 0x17
        /*001a*/ 	.short	(.L_59 - .L_58)
.L_58:
        /*001c*/ 	.word	0x00000000
        /*0020*/ 	.short	0x0000
        /*0022*/ 	.short	0x0000
        /*0024*/ 	.byte	0x00, 0xf0, 0x21, 0x00


	//----- nvinfo : EIATTR_SPARSE_MMA_MASK
	.align		4
.L_59:
        /*0028*/ 	.byte	0x03, 0x50
        /*002a*/ 	.short	0x0000


	//----- nvinfo : EIATTR_MAXREG_COUNT
	.align		4
        /*002c*/ 	.byte	0x03, 0x1b
        /*002e*/ 	.short	0x00ff


	//----- nvinfo : EIATTR_NUM_BARRIERS
	.align		4
        /*0030*/ 	.byte	0x02, 0x4c
        /*0032*/ 	.byte	0x01
	.zero		1


	//----- nvinfo : EIATTR_MERCURY_ISA_VERSION
	.align		4
        /*0034*/ 	.byte	0x03, 0x5f
        /*0036*/ 	.short	0x0101


	//----- nvinfo : EIATTR_VRC_CTA_INIT_COUNT
	.align		4
        /*0038*/ 	.byte	0x02, 0x4a
	.zero		1
	.zero		1


	//----- nvinfo : EIATTR_EXIT_INSTR_OFFSETS
	.align		4
        /*003c*/ 	.byte	0x04, 0x1c
        /*003e*/ 	.short	(.L_61 - .L_60)


	//   ....[0]....
.L_60:
        /*0040*/ 	.word	0x00001350


	//   ....[1]....
        /*0044*/ 	.word	0x00001370


	//----- nvinfo : EIATTR_CRS_STACK_SIZE
	.align		4
.L_61:
        /*0048*/ 	.byte	0x04, 0x1e
        /*004a*/ 	.short	(.L_63 - .L_62)
.L_62:
        /*004c*/ 	.word	0x00000000


	//----- nvinfo : EIATTR_CBANK_PARAM_SIZE
	.align		4
.L_63:
        /*0050*/ 	.byte	0x03, 0x19
        /*0052*/ 	.short	0x000c


	//----- nvinfo : EIATTR_PARAM_CBANK
	.align		4
        /*0054*/ 	.byte	0x04, 0x0a
        /*0056*/ 	.short	(.L_65 - .L_64)
	.align		4
.L_64:
        /*0058*/ 	.word	index@(.nv.constant0._Z17scan_single_blockIdLi256EEvPT_i)
        /*005c*/ 	.short	0x0380
        /*005e*/ 	.short	0x000c


	//----- nvinfo : EIATTR_SW_WAR
	.align		4
.L_65:
        /*0060*/ 	.byte	0x04, 0x36
        /*0062*/ 	.short	(.L_67 - .L_66)
.L_66:
        /*0064*/ 	.word	0x00000008
.L_67:


//--------------------- .nv.info._Z6reduceIdLi256EEvPKT_PS0_i --------------------------
	.section	.nv.info._Z6reduceIdLi256EEvPKT_PS0_i,"",@"SHT_CUDA_INFO"
	.sectionflags	@""
	.align	4


	//----- nvinfo : EIATTR_CUDA_API_VERSION
	.align		4
        /*0000*/ 	.byte	0x04, 0x37
        /*0002*/ 	.short	(.L_69 - .L_68)
.L_68:
        /*0004*/ 	.word	0x00000082


	//----- nvinfo : EIATTR_KPARAM_INFO
	.align		4
.L_69:
        /*0008*/ 	.byte	0x04, 0x17
        /*000a*/ 	.short	(.L_71 - .L_70)
.L_70:
        /*000c*/ 	.word	0x00000000
        /*0010*/ 	.short	0x0002
        /*0012*/ 	.short	0x0010
        /*0014*/ 	.byte	0x00, 0xf0, 0x11, 0x00


	//----- nvinfo : EIATTR_KPARAM_INFO
	.align		4
.L_71:
        /*0018*/ 	.byte	0x04, 0x17
        /*001a*/ 	.short	(.L_73 - .L_72)
.L_72:
        /*001c*/ 	.word	0x00000000
        /*0020*/ 	.short	0x0001
        /*0022*/ 	.short	0x0008
        /*0024*/ 	.byte	0x00, 0xf0, 0x21, 0x00


	//----- nvinfo : EIATTR_KPARAM_INFO
	.align		4
.L_73:
        /*0028*/ 	.byte	0x04, 0x17
        /*002a*/ 	.short	(.L_75 - .L_74)
.L_74:
        /*002c*/ 	.word	0x00000000
        /*0030*/ 	.short	0x0000
        /*0032*/ 	.short	0x0000
        /*0034*/ 	.byte	0x00, 0xf0, 0x21, 0x00


	//----- nvinfo : EIATTR_SPARSE_MMA_MASK
	.align		4
.L_75:
        /*0038*/ 	.byte	0x03, 0x50
        /*003a*/ 	.short	0x0000


	//----- nvinfo : EIATTR_MAXREG_COUNT
	.align		4
        /*003c*/ 	.byte	0x03, 0x1b
        /*003e*/ 	.short	0x00ff


	//----- nvinfo : EIATTR_NUM_BARRIERS
	.align		4
        /*0040*/ 	.byte	0x02, 0x4c
        /*0042*/ 	.byte	0x01
	.zero		1


	//----- nvinfo : EIATTR_MERCURY_ISA_VERSION
	.align		4
        /*0044*/ 	.byte	0x03, 0x5f
        /*0046*/ 	.short	0x0101


	//----- nvinfo : EIATTR_VRC_CTA_INIT_COUNT
	.align		4
        /*0048*/ 	.byte	0x02, 0x4a
	.zero		1
	.zero		1


	//----- nvinfo : EIATTR_EXIT_INSTR_OFFSETS
	.align		4
        /*004c*/ 	.byte	0x04, 0x1c
        /*004e*/ 	.short	(.L_77 - .L_76)


	//   ....[0]....
.L_76:
        /*0050*/ 	.word	0x00000ca0


	//   ....[1]....
        /*0054*/ 	.word	0x00000cf0


	//----- nvinfo : EIATTR_CRS_STACK_SIZE
	.align		4
.L_77:
        /*0058*/ 	.byte	0x04, 0x1e
        /*005a*/ 	.short	(.L_79 - .L_78)
.L_78:
        /*005c*/ 	.word	0x00000000


	//----- nvinfo : EIATTR_CBANK_PARAM_SIZE
	.align		4
.L_79:
        /*0060*/ 	.byte	0x03, 0x19
        /*0062*/ 	.short	0x0014


	//----- nvinfo : EIATTR_PARAM_CBANK
	.align		4
        /*0064*/ 	.byte	0x04, 0x0a
        /*0066*/ 	.short	(.L_81 - .L_80)
	.align		4
.L_80:
        /*0068*/ 	.word	index@(.nv.constant0._Z6reduceIdLi256EEvPKT_PS0_i)
        /*006c*/ 	.short	0x0380
        /*006e*/ 	.short	0x0014


	//----- nvinfo : EIATTR_SW_WAR
	.align		4
.L_81:
        /*0070*/ 	.byte	0x04, 0x36
        /*0072*/ 	.short	(.L_83 - .L_82)
.L_82:
        /*0074*/ 	.word	0x00000008
.L_83:


//--------------------- .nv.info._Z11bottom_scanIf6float4EvPKT_PS1_S3_i --------------------------
	.section	.nv.info._Z11bottom_scanIf6float4EvPKT_PS1_S3_i,"",@"SHT_CUDA_INFO"
	.sectionflags	@""
	.align	4


	//----- nvinfo : EIATTR_CUDA_API_VERSION
	.align		4
        /*0000*/ 	.byte	0x04, 0x37
        /*0002*/ 	.short	(.L_85 - .L_84)
.L_84:
        /*0004*/ 	.word	0x00000082


	//----- nvinfo : EIATTR_KPARAM_INFO
	.align		4
.L_85:
        /*0008*/ 	.byte	0x04, 0x17
        /*000a*/ 	.short	(.L_87 - .L_86)
.L_86:
        /*000c*/ 	.word	0x00000000
        /*0010*/ 	.short	0x0003
        /*0012*/ 	.short	0x0018
        /*0014*/ 	.byte	0x00, 0xf0, 0x11, 0x00


	//----- nvinfo : EIATTR_KPARAM_INFO
	.align		4
.L_87:
        /*0018*/ 	.byte	0x04, 0x17
        /*001a*/ 	.short	(.L_89 - .L_88)
.L_88:
        /*001c*/ 	.word	0x00000000
        /*0020*/ 	.short	0x0002
        /*0022*/ 	.short	0x0010
        /*0024*/ 	.byte	0x00, 0xf0, 0x21, 0x00


	//----- nvinfo : EIATTR_KPARAM_INFO
	.align		4
.L_89:
        /*0028*/ 	.byte	0x04, 0x17
        /*002a*/ 	.short	(.L_91 - .L_90)
.L_90:
        /*002c*/ 	.word	0x00000000
        /*0030*/ 	.short	0x0001
        /*0032*/ 	.short	0x0008
        /*0034*/ 	.byte	0x00, 0xf0, 0x21, 0x00


	//----- nvinfo : EIATTR_KPARAM_INFO
	.align		4
.L_91:
        /*0038*/ 	.byte	0x04, 0x17
        /*003a*/ 	.short	(.L_93 - .L_92)
.L_92:
        /*003c*/ 	.word	0x00000000
        /*0040*/ 	.short	0x0000
        /*0042*/ 	.short	0x0000
        /*0044*/ 	.byte	0x00, 0xf0, 0x21, 0x00


	//----- nvinfo : EIATTR_SPARSE_MMA_MASK
	.align		4
.L_93:
        /*0048*/ 	.byte	0x03, 0x50
        /*004a*/ 	.short	0x0000


	//----- nvinfo : EIATTR_MAXREG_COUNT
	.align		4
        /*004c*/ 	.byte	0x03, 0x1b
        /*004e*/ 	.short	0x00ff


	//----- nvinfo : EIATTR_NUM_BARRIERS
	.align		4
        /*0050*/ 	.byte	0x02, 0x4c
        /*0052*/ 	.byte	0x01
	.zero		1


	//----- nvinfo : EIATTR_MERCURY_ISA_VERSION
	.align		4
        /*0054*/ 	.byte	0x03, 0x5f
        /*0056*/ 	.short	0x0101


	//----- nvinfo : EIATTR_VRC_CTA_INIT_COUNT
	.align		4
        /*0058*/ 	.byte	0x02, 0x4a
	.zero		1
	.zero		1


	//----- nvinfo : EIATTR_EXIT_INSTR_OFFSETS
	.align		4
        /*005c*/ 	.byte	0x04, 0x1c
        /*005e*/ 	.short	(.L_95 - .L_94)


	//   ....[0]....
.L_94:
        /*0060*/ 	.word	0x000001e0


	//   ....[1]....
        /*0064*/ 	.word	0x00001720


	//----- nvinfo : EIATTR_CRS_STACK_SIZE
	.align		4
.L_95:
        /*0068*/ 	.byte	0x04, 0x1e
        /*006a*/ 	.short	(.L_97 - .L_96)
.L_96:
        /*006c*/ 	.word	0x00000000


	//----- nvinfo : EIATTR_CBANK_PARAM_SIZE
	.align		4
.L_97:
        /*0070*/ 	.byte	0x03, 0x19
        /*0072*/ 	.short	0x001c


	//----- nvinfo : EIATTR_PARAM_CBANK
	.align		4
        /*0074*/ 	.byte	0x04, 0x0a
        /*0076*/ 	.short	(.L_99 - .L_98)
	.align		4
.L_98:
        /*0078*/ 	.word	index@(.nv.constant0._Z11bottom_scanIf6float4EvPKT_PS1_S3_i)
        /*007c*/ 	.short	0x0380
        /*007e*/ 	.short	0x001c


	//----- nvinfo : EIATTR_SW_WAR
	.align		4
.L_99:
        /*0080*/ 	.byte	0x04, 0x36
        /*0082*/ 	.short	(.L_101 - .L_100)
.L_100:
        /*0084*/ 	.word	0x00000008
.L_101:


//--------------------- .nv.info._Z17scan_single_blockIfLi256EEvPT_i --------------------------
	.section	.nv.info._Z17scan_single_blockIfLi256EEvPT_i,"",@"SHT_CUDA_INFO"
	.sectionflags	@""
	.align	4


	//----- nvinfo : EIATTR_CUDA_API_VERSION
	.align		4
        /*0000*/ 	.byte	0x04, 0x37
        /*0002*/ 	.short	(.L_103 - .L_102)
.L_102:
        /*0004*/ 	.word	0x00000082


	//----- nvinfo : EIATTR_KPARAM_INFO
	.align		4
.L_103:
        /*0008*/ 	.byte	0x04, 0x17
        /*000a*/ 	.short	(.L_105 - .L_104)
.L_104:
        /*000c*/ 	.word	0x00000000
        /*0010*/ 	.short	0x0001
        /*0012*/ 	.short	0x0008
        /*0014*/ 	.byte	0x00, 0xf0, 0x11, 0x00


	//----- nvinfo : EIATTR_KPARAM_INFO
	.align		4
.L_105:
        /*0018*/ 	.byte	0x04, 0x17
        /*001a*/ 	.short	(.L_107 - .L_106)
.L_106:
        /*001c*/ 	.word	0x00000000
        /*0020*/ 	.short	0x0000
        /*0022*/ 	.short	0x0000
        /*0024*/ 	.byte	0x00, 0xf0, 0x21, 0x00


	//----- nvinfo : EIATTR_SPARSE_MMA_MASK
	.align		4
.L_107:
        /*0028*/ 	.byte	0x03, 0x50
        /*002a*/ 	.short	0x0000


	//----- nvinfo : EIATTR_MAXREG_COUNT
	.align		4
        /*002c*/ 	.byte	0x03, 0x1b
        /*002e*/ 	.short	0x00ff


	//----- nvinfo : EIATTR_NUM_BARRIERS
	.align		4
        /*0030*/ 	.byte	0x02, 0x4c
        /*0032*/ 	.byte	0x01
	.zero		1


	//----- nvinfo : EIATTR_MERCURY_ISA_VERSION
	.align		4
        /*0034*/ 	.byte	0x03, 0x5f
        /*0036*/ 	.short	0x0101


	//----- nvinfo : EIATTR_VRC_CTA_INIT_COUNT
	.align		4
        /*0038*/ 	.byte	0x02, 0x4a
	.zero		1
	.zero		1


	//----- nvinfo : EIATTR_EXIT_INSTR_OFFSETS
	.align		4
        /*003c*/ 	.byte	0x04, 0x1c
        /*003e*/ 	.short	(.L_109 - .L_108)


	//   ....[0]....
.L_108:
        /*0040*/ 	.word	0x00001360


	//   ....[1]....
        /*0044*/ 	.word	0x00001380


	//----- nvinfo : EIATTR_CRS_STACK_SIZE
	.align		4
.L_109:
        /*0048*/ 	.byte	0x04, 0x1e
        /*004a*/ 	.short	(.L_111 - .L_110)
.L_110:
        /*004c*/ 	.word	0x00000000


	//----- nvinfo : EIATTR_CBANK_PARAM_SIZE
	.align		4
.L_111:
        /*0050*/ 	.byte	0x03, 0x19
        /*0052*/ 	.short	0x000c


	//----- nvinfo : EIATTR_PARAM_CBANK
	.align		4
        /*0054*/ 	.byte	0x04, 0x0a
        /*0056*/ 	.short	(.L_113 - .L_112)
	.align		4
.L_112:
        /*0058*/ 	.word	index@(.nv.constant0._Z17scan_single_blockIfLi256EEvPT_i)
        /*005c*/ 	.short	0x0380
        /*005e*/ 	.short	0x000c


	//----- nvinfo : EIATTR_SW_WAR
	.align		4
.L_113:
        /*0060*/ 	.byte	0x04, 0x36
        /*0062*/ 	.short	(.L_115 - .L_114)
.L_114:
        /*0064*/ 	.word	0x00000008
.L_115:


//--------------------- .nv.info._Z6reduceIfLi256EEvPKT_PS0_i --------------------------
	.section	.nv.info._Z6reduceIfLi256EEvPKT_PS0_i,"",@"SHT_CUDA_INFO"
	.sectionflags	@""
	.align	4


	//----- nvinfo : EIATTR_CUDA_API_VERSION
	.align		4
        /*0000*/ 	.byte	0x04, 0x37
        /*0002*/ 	.short	(.L_117 - .L_116)
.L_116:
        /*0004*/ 	.word	0x00000082


	//----- nvinfo : EIATTR_KPARAM_INFO
	.align		4
.L_117:
        /*0008*/ 	.byte	0x04, 0x17
        /*000a*/ 	.short	(.L_119 - .L_118)
.L_118:
        /*000c*/ 	.word	0x00000000
        /*0010*/ 	.short	0x0002
        /*0012*/ 	.short	0x0010
        /*0014*/ 	.byte	0x00, 0xf0, 0x11, 0x00


	//----- nvinfo : EIATTR_KPARAM_INFO
	.align		4
.L_119:
        /*0018*/ 	.byte	0x04, 0x17
        /*001a*/ 	.short	(.L_121 - .L_120)
.L_120:
        /*001c*/ 	.word	0x00000000
        /*0020*/ 	.short	0x0001
        /*0022*/ 	.short	0x0008
        /*0024*/ 	.byte	0x00, 0xf0, 0x21, 0x00


	//----- nvinfo : EIATTR_KPARAM_INFO
	.align		4
.L_121:
        /*0028*/ 	.byte	0x04, 0x17
        /*002a*/ 	.short	(.L_123 - .L_122)
.L_122:
        /*002c*/ 	.word	0x00000000
        /*0030*/ 	.short	0x0000
        /*0032*/ 	.short	0x0000
        /*0034*/ 	.byte	0x00, 0xf0, 0x21, 0x00


	//----- nvinfo : EIATTR_SPARSE_MMA_MASK
	.align		4
.L_123:
        /*0038*/ 	.byte	0x03, 0x50
        /*003a*/ 	.short	0x0000


	//----- nvinfo : EIATTR_MAXREG_COUNT
	.align		4
        /*003c*/ 	.byte	0x03, 0x1b
        /*003e*/ 	.short	0x00ff


	//----- nvinfo : EIATTR_NUM_BARRIERS
	.align		4
        /*0040*/ 	.byte	0x02, 0x4c
        /*0042*/ 	.byte	0x01
	.zero		1


	//----- nvinfo : EIATTR_MERCURY_ISA_VERSION
	.align		4
        /*0044*/ 	.byte	0x03, 0x5f
        /*0046*/ 	.short	0x0101


	//----- nvinfo : EIATTR_VRC_CTA_INIT_COUNT
	.align		4
        /*0048*/ 	.byte	0x02, 0x4a
	.zero		1
	.zero		1


	//----- nvinfo : EIATTR_EXIT_INSTR_OFFSETS
	.align		4
        /*004c*/ 	.byte	0x04, 0x1c
        /*004e*/ 	.short	(.L_125 - .L_124)


	//   ....[0]....
.L_124:
        /*0050*/ 	.word	0x00000cc0


	//   ....[1]....
        /*0054*/ 	.word	0x00000d10


	//----- nvinfo : EIATTR_CRS_STACK_SIZE
	.align		4
.L_125:
        /*0058*/ 	.byte	0x04, 0x1e
        /*005a*/ 	.short	(.L_127 - .L_126)
.L_126:
        /*005c*/ 	.word	0x00000000


	//----- nvinfo : EIATTR_CBANK_PARAM_SIZE
	.align		4
.L_127:
        /*0060*/ 	.byte	0x03, 0x19
        /*0062*/ 	.short	0x0014


	//----- nvinfo : EIATTR_PARAM_CBANK
	.align		4
        /*0064*/ 	.byte	0x04, 0x0a
        /*0066*/ 	.short	(.L_129 - .L_128)
	.align		4
.L_128:
        /*0068*/ 	.word	index@(.nv.constant0._Z6reduceIfLi256EEvPKT_PS0_i)
        /*006c*/ 	.short	0x0380
        /*006e*/ 	.short	0x0014


	//----- nvinfo : EIATTR_SW_WAR
	.align		4
.L_129:
        /*0070*/ 	.byte	0x04, 0x36
        /*0072*/ 	.short	(.L_131 - .L_130)
.L_130:
        /*0074*/ 	.word	0x00000008
.L_131:


//--------------------- .nv.callgraph             --------------------------
	.section	.nv.callgraph,"",@"SHT_CUDA_CALLGRAPH"
	.align	4
	.sectionentsize	8
	.align		4
        /*0000*/ 	.word	0x00000000
	.align		4
        /*0004*/ 	.word	0xffffffff
	.align		4
        /*0008*/ 	.word	0x00000000
	.align		4
        /*000c*/ 	.word	0xfffffffe
	.align		4
        /*0010*/ 	.word	0x00000000
	.align		4
        /*0014*/ 	.word	0xfffffffd
	.align		4
        /*0018*/ 	.word	0x00000000
	.align		4
        /*001c*/ 	.word	0xfffffffc


//--------------------- .text._Z11bottom_scanId7double4EvPKT_PS1_S3_i --------------------------
	.section	.text._Z11bottom_scanId7double4EvPKT_PS1_S3_i,"ax",@progbits
	.align	128
        .global         _Z11bottom_scanId7double4EvPKT_PS1_S3_i
        .type           _Z11bottom_scanId7double4EvPKT_PS1_S3_i,@function
        .size           _Z11bottom_scanId7double4EvPKT_PS1_S3_i,(.L_x_90 - _Z11bottom_scanId7double4EvPKT_PS1_S3_i)
        .other          _Z11bottom_scanId7double4EvPKT_PS1_S3_i,@"STO_CUDA_ENTRY STV_DEFAULT"
_Z11bottom_scanId7double4EvPKT_PS1_S3_i:
.text._Z11bottom_scanId7double4EvPKT_PS1_S3_i:
[----:B------:R-:W-:Y:S01]  /*0000*/  LDC R1, c[0x0][0x37c] ;  /* 0x0000df00ff017b82 */ /* 0x000fe20000000800 */
[----:B------:R-:W0:Y:S07]  /*0010*/  LDCU UR5, c[0x0][0x370] ;  /* 0x00006e00ff0577ac */ /* 0x000e2e0008000800 */
[----:B------:R-:W1:Y:S01]  /*0020*/  LDC R5, c[0x0][0x398] ;  /* 0x0000e600ff057b82 */ /* 0x000e620000000800 */
[----:B0-----:R-:W0:Y:S01]  /*0030*/  I2F.U32.RP R4, UR5 ;  /* 0x0000000500047d06 */ /* 0x001e220008209000 */
[----:B------:R-:W-:Y:S01]  /*0040*/  ISETP.NE.U32.AND P0, PT, RZ, UR5, PT ;  /* 0x00000005ff007c0c */ /* 0x000fe2000bf05070 */
[----:B------:R-:W-:Y:S01]  /*0050*/  UIADD3 UR4, UPT, UPT, UR5, -0x1, URZ ;  /* 0xffffffff05047890 */ /* 0x000fe2000fffe0ff */
[----:B-1----:R-:W-:-:S04]  /*0060*/  SHF.R.S32.HI R0, RZ, 0x1f, R5 ;  /* 0x0000001fff007819 */ /* 0x002fc80000011405 */
[----:B------:R-:W-:Y:S01]  /*0070*/  LEA.HI R0, R0, R5, RZ, 0x2 ;  /* 0x0000000500007211 */ /* 0x000fe200078f10ff */
[----:B0-----:R-:W0:Y:S03]  /*0080*/  MUFU.RCP R4, R4 ;  /* 0x0000000400047308 */ /* 0x001e260000001000 */
[----:B------:R-:W-:Y:S01]  /*0090*/  SHF.R.S32.HI R18, RZ, 0x2, R0 ;  /* 0x00000002ff127819 */ /* 0x000fe20000011400 */
[----:B0-----:R-:W-:-:S04]  /*00a0*/  VIADD R2, R4, 0xffffffe ;  /* 0x0ffffffe04027836 */ /* 0x001fc80000000000 */
[----:B------:R0:W1:Y:S02]  /*00b0*/  F2I.FTZ.U32.TRUNC.NTZ R3, R2 ;  /* 0x0000000200037305 */ /* 0x000064000021f000 */
[----:B0-----:R-:W-:Y:S02]  /*00c0*/  IMAD.MOV.U32 R2, RZ, RZ, RZ ;  /* 0x000000ffff027224 */ /* 0x001fe400078e00ff */
[----:B-1----:R-:W-:-:S04]  /*00d0*/  IMAD.MOV R7, RZ, RZ, -R3 ;  /* 0x000000ffff077224 */ /* 0x002fc800078e0a03 */
[----:B------:R-:W-:-:S04]  /*00e0*/  IMAD R7, R7, UR5, RZ ;  /* 0x0000000507077c24 */ /* 0x000fc8000f8e02ff */
[----:B------:R-:W-:Y:S02]  /*00f0*/  IMAD.HI.U32 R3, R3, R7, R2 ;  /* 0x0000000703037227 */ /* 0x000fe400078e0002 */
[----:B------:R-:W0:Y:S04]  /*0100*/  S2R R2, SR_CTAID.X ;  /* 0x0000000000027919 */ /* 0x000e280000002500 */
[----:B------:R-:W-:-:S04]  /*0110*/  IMAD.HI.U32 R3, R3, R18, RZ ;  /* 0x0000001203037227 */ /* 0x000fc800078e00ff */
[----:B------:R-:W-:-:S04]  /*0120*/  IMAD.MOV R5, RZ, RZ, -R3 ;  /* 0x000000ffff057224 */ /* 0x000fc800078e0a03 */
[----:B------:R-:W-:-:S05]  /*0130*/  IMAD R0, R5, UR5, R18 ;  /* 0x0000000505007c24 */ /* 0x000fca000f8e0212 */
[----:B------:R-:W-:-:S13]  /*0140*/  ISETP.GE.U32.AND P1, PT, R0, UR5, PT ;  /* 0x0000000500007c0c */ /* 0x000fda000bf26070 */
[----:B------:R-:W-:Y:S02]  /*0150*/  @P1 VIADD R0, R0, -UR5 ;  /* 0x8000000500001c36 */ /* 0x000fe40008000000 */
[----:B------:R-:W-:Y:S01]  /*0160*/  @P1 VIADD R3, R3, 0x1 ;  /* 0x0000000103031836 */ /* 0x000fe20000000000 */
[----:B0-----:R-:W-:Y:S02]  /*0170*/  ISETP.NE.AND P1, PT, R2, UR4, PT ;  /* 0x0000000402007c0c */ /* 0x001fe4000bf25270 */
[----:B------:R-:W-:-:S13]  /*0180*/  ISETP.GE.U32.AND P2, PT, R0, UR5, PT ;  /* 0x0000000500007c0c */ /* 0x000fda000bf46070 */
[----:B------:R-:W-:Y:S01]  /*0190*/  @P2 VIADD R3, R3, 0x1 ;  /* 0x0000000103032836 */ /* 0x000fe20000000000 */
[----:B------:R-:W-:-:S05]  /*01a0*/  @!P0 LOP3.LUT R3, RZ, UR5, RZ, 0x33, !PT ;  /* 0x00000005ff038c12 */ /* 0x000fca000f8e33ff */
[----:B------:R-:W-:-:S04]  /*01b0*/  IMAD R7, R3, R2, RZ ;  /* 0x0000000203077224 */ /* 0x000fc800078e02ff */
[----:B------:R-:W-:-:S05]  /*01c0*/  @P1 IMAD.IADD R18, R3, 0x1, R7 ;  /* 0x0000000103121824 */ /* 0x000fca00078e0207 */
[----:B------:R-:W-:-:S13]  /*01d0*/  ISETP.GE.AND P0, PT, R7, R18, PT ;  /* 0x000000120700720c */ /* 0x000fda0003f06270 */
[----:B------:R-:W-:Y:S05]  /*01e0*/  @P0 EXIT ;  /* 0x000000000000094d */ /* 0x000fea0003800000 */
[----:B------:R-:W0:Y:S01]  /*01f0*/  LDC.64 R20, c[0x0][0x390] ;  /* 0x0000e400ff147b82 */ /* 0x000e220000000a00 */
[----:B------:R-:W1:Y:S01]  /*0200*/  LDCU.64 UR8, c[0x0][0x358] ;  /* 0x00006b00ff0877ac */ /* 0x000e620008000a00 */
[----:B0-----:R-:W-:-:S06]  /*0210*/  IMAD.WIDE.U32 R20, R2, 0x8, R20 ;  /* 0x0000000802147825 */ /* 0x001fcc00078e0014 */
[----:B-1----:R-:W5:Y:S01]  /*0220*/  LDG.E.64.CONSTANT R20, desc[UR8][R20.64] ;  /* 0x0000000814147981 */ /* 0x002f62000c1e9b00 */
[----:B------:R-:W0:Y:S01]  /*0230*/  LDC R17, c[0x0][0x360] ;  /* 0x0000d800ff117b82 */ /* 0x000e220000000800 */
[----:B------:R-:W-:Y:S01]  /*0240*/  UMOV UR4, 0x400 ;  /* 0x0000040000047882 */ /* 0x000fe20000000000 */
[----:B------:R-:W1:Y:S01]  /*0250*/  S2R R16, SR_TID.X ;  /* 0x0000000000107919 */ /* 0x000e620000002100 */
[----:B------:R-:W-:-:S05]  /*0260*/  UIADD3 UR4, UPT, UPT, UR4, 0x10, URZ ;  /* 0x0000001004047890 */ /* 0x000fca000fffe0ff */
[----:B------:R-:W2:Y:S01]  /*0270*/  S2UR UR5, SR_CgaCtaId ;  /* 0x00000000000579c3 */ /* 0x000ea20000008800 */
[----:B0-----:R-:W-:-:S04]  /*0280*/  SHF.R.U32.HI R3, RZ, 0x5, R17 ;  /* 0x00000005ff037819 */ /* 0x001fc80000011611 */
[----:B------:R-:W0:Y:S01]  /*0290*/  I2F.U32.RP R0, R3 ;  /* 0x0000000300007306 */ /* 0x000e220000209000 */
[----:B------:R-:W-:Y:S01]  /*02a0*/  IMAD.MOV R9, RZ, RZ, -R3 ;  /* 0x000000ffff097224 */ /* 0x000fe200078e0a03 */
[----:B--2---:R-:W-:-:S06]  /*02b0*/  ULEA UR4, UR5, UR4, 0x18 ;  /* 0x0000000405047291 */ /* 0x004fcc000f8ec0ff */
[----:B0-----:R-:W0:Y:S02]  /*02c0*/  MUFU.RCP R0, R0 ;  /* 0x0000000000007308 */ /* 0x001e240000001000 */
[----:B0-----:R-:W-:-:S06]  /*02d0*/  VIADD R4, R0, 0xffffffe ;  /* 0x0ffffffe00047836 */ /* 0x001fcc0000000000 */
[----:B------:R0:W2:Y:S02]  /*02e0*/  F2I.FTZ.U32.TRUNC.NTZ R5, R4 ;  /* 0x0000000400057305 */ /* 0x0000a4000021f000 */
[----:B0-----:R-:W-:Y:S02]  /*02f0*/  IMAD.MOV.U32 R4, RZ, RZ, RZ ;  /* 0x000000ffff047224 */ /* 0x001fe400078e00ff */
[----:B--2---:R-:W-:-:S04]  /*0300*/  IMAD R9, R9, R5, RZ ;  /* 0x0000000509097224 */ /* 0x004fc800078e02ff */
[----:B------:R-:W-:-:S04]  /*0310*/  IMAD.HI.U32 R5, R5, R9, R4 ;  /* 0x0000000905057227 */ /* 0x000fc800078e0004 */
[----:B------:R-:W-:Y:S02]  /*0320*/  IMAD.MOV.U32 R9, RZ, RZ, 0x2 ;  /* 0x00000002ff097424 */ /* 0x000fe400078e00ff */
[----:B-1----:R-:W-:-:S04]  /*0330*/  IMAD.HI.U32 R5, R5, R16, RZ ;  /* 0x0000001005057227 */ /* 0x002fc800078e00ff */
[----:B------:R-:W-:-:S04]  /*0340*/  IMAD.MOV R2, RZ, RZ, -R5 ;  /* 0x000000ffff027224 */ /* 0x000fc800078e0a05 */
[----:B------:R-:W-:Y:S01]  /*0350*/  IMAD R0, R3, R2, R16 ;  /* 0x0000000203007224 */ /* 0x000fe200078e0210 */
[----:B------:R-:W-:-:S04]  /*0360*/  LOP3.LUT R2, RZ, R3, RZ, 0x33, !PT ;  /* 0x00000003ff027212 */ /* 0x000fc800078e33ff */
[----:B------:R-:W-:-:S13]  /*0370*/  ISETP.GE.U32.AND P0, PT, R0, R3, PT ;  /* 0x000000030000720c */ /* 0x000fda0003f06070 */
[----:B------:R-:W-:Y:S02]  /*0380*/  @P0 IMAD.IADD R0, R0, 0x1, -R3 ;  /* 0x0000000100000824 */ /* 0x000fe400078e0a03 */
[----:B------:R-:W-:Y:S01]  /*0390*/  @P0 VIADD R5, R5, 0x1 ;  /* 0x0000000105050836 */ /* 0x000fe20000000000 */
[----:B------:R-:W-:Y:S02]  /*03a0*/  ISETP.NE.U32.AND P0, PT, R3, RZ, PT ;  /* 0x000000ff0300720c */ /* 0x000fe40003f05070 */
[----:B------:R-:W-:-:S13]  /*03b0*/  ISETP.GE.U32.AND P1, PT, R0, R3, PT ;  /* 0x000000030000720c */ /* 0x000fda0003f26070 */
[----:B------:R-:W-:Y:S02]  /*03c0*/  @P1 IMAD.IADD R0, R0, 0x1, -R3 ;  /* 0x0000000100001824 */ /* 0x000fe400078e0a03 */
[----:B------:R-:W-:-:S03]  /*03d0*/  @P1 VIADD R5, R5, 0x1 ;  /* 0x0000000105051836 */ /* 0x000fc60000000000 */
[C---:B------:R-:W-:Y:S02]  /*03e0*/  SEL R0, R2.reuse, R0, !P0 ;  /* 0x0000000002007207 */ /* 0x040fe40004000000 */
[----:B------:R-:W-:Y:S01]  /*03f0*/  SEL R2, R2, R5, !P0 ;  /* 0x0000000502027207 */ /* 0x000fe20004000000 */
[----:B------:R-:W-:Y:S01]  /*0400*/  VIADD R5, R3, 0x1 ;  /* 0x0000000103057836 */ /* 0x000fe20000000000 */
[----:B------:R-:W-:-:S03]  /*0410*/  ISETP.NE.AND P0, PT, R0, RZ, PT ;  /* 0x000000ff0000720c */ /* 0x000fc60003f05270 */
[----:B------:R-:W-:Y:S01]  /*0420*/  IMAD.IADD R0, R2, 0x1, R16 ;  /* 0x0000000102007824 */ /* 0x000fe200078e0210 */
[----:B------:R-:W-:Y:S01]  /*0430*/  SEL R9, R9, 0x1, !P0 ;  /* 0x0000000109097807 */ /* 0x000fe20004000000 */
[----:B------:R-:W-:Y:S02]  /*0440*/  IMAD R6, R5, R16, RZ ;  /* 0x0000001005067224 */ /* 0x000fe400078e02ff */
[----:B------:R-:W-:Y:S02]  /*0450*/  IMAD R2, R17, 0x2, R2 ;  /* 0x0000000211027824 */ /* 0x000fe400078e0202 */
[----:B------:R-:W-:Y:S02]  /*0460*/  IMAD.IADD R9, R0, 0x1, -R9 ;  /* 0x0000000100097824 */ /* 0x000fe400078e0a09 */
[----:B------:R-:W-:Y:S01]  /*0470*/  IMAD.IADD R4, R3, 0x1, R6 ;  /* 0x0000000103047824 */ /* 0x000fe200078e0206 */
[----:B------:R-:W-:Y:S01]  /*0480*/  LEA R3, R2, UR4, 0x3 ;  /* 0x0000000402037c11 */ /* 0x000fe2000f8e18ff */
[----:B------:R-:W-:Y:S01]  /*0490*/  IMAD.IADD R5, R7, 0x1, R16 ;  /* 0x0000000107057824 */ /* 0x000fe200078e0210 */
[----:B------:R-:W-:-:S02]  /*04a0*/  LEA R2, R0, UR4, 0x3 ;  /* 0x0000000400027c11 */ /* 0x000fc4000f8e18ff */
[----:B------:R-:W-:-:S07]  /*04b0*/  LEA R0, R9, UR4, 0x3 ;  /* 0x0000000409007c11 */ /* 0x000fce000f8e18ff */
.L_x_13:
[----:B------:R-:W-:Y:S02]  /*04c0*/  ISETP.GE.AND P1, PT, R5, R18, PT ;  /* 0x000000120500720c */ /* 0x000fe40003f26270 */
[----:B0-----:R-:W-:Y:S02]  /*04d0*/  CS2R R10, SRZ ;  /* 0x00000000000a7805 */ /* 0x001fe4000001ff00 */
[----:B------:R-:W-:-:S09]  /*04e0*/  CS2R R8, SRZ ;  /* 0x0000000000087805 */ /* 0x000fd2000001ff00 */
[----:B------:R-:W0:Y:S01]  /*04f0*/  @!P1 LDC.64 R22, c[0x0][0x380] ;  /* 0x0000e000ff169b82 */ /* 0x000e220000000a00 */
[----:B------:R-:W-:Y:S02]  /*0500*/  CS2R R14, SRZ ;  /* 0x00000000000e7805 */ /* 0x000fe4000001ff00 */
[----:B------:R-:W-:Y:S01]  /*0510*/  CS2R R12, SRZ ;  /* 0x00000000000c7805 */ /* 0x000fe2000001ff00 */
[----:B0-----:R-:W-:-:S05]  /*0520*/  @!P1 IMAD.WIDE R22, R5, 0x20, R22 ;  /* 0x0000002005169825 */ /* 0x001fca00078e0216 */
[----:B------:R-:W2:Y:S04]  /*0530*/  @!P1 LDG.E.128.CONSTANT R8, desc[UR8][R22.64] ;  /* 0x0000000816089981 */ /* 0x000ea8000c1e9d00 */
[----:B------:R-:W3:Y:S01]  /*0540*/  @!P1 LDG.E.128.CONSTANT R12, desc[UR8][R22.64+0x10] ;  /* 0x00001008160c9981 */ /* 0x000ee2000c1e9d00 */
[C---:B------:R-:W-:Y:S01]  /*0550*/  IMAD.IADD R19, R16.reuse, 0x1, R17 ;  /* 0x0000000110137824 */ /* 0x040fe200078e0211 */
[----:B------:R-:W-:Y:S01]  /*0560*/  ISETP.GT.U32.AND P0, PT, R16, 0x1f, PT ;  /* 0x0000001f1000780c */ /* 0x000fe20003f04070 */
[----:B------:R-:W-:Y:S03]  /*0570*/  BSSY.RECONVERGENT B1, `(.L_x_0) ;  /* 0x00000fe000017945 */ /* 0x000fe60003800200 */
[----:B------:R-:W-:-:S05]  /*0580*/  LEA R19, R19, UR4, 0x3 ;  /* 0x0000000413137c11 */ /* 0x000fca000f8e18ff */
[----:B------:R0:W-:Y:S01]  /*0590*/  STS.64 [R19], RZ ;  /* 0x000000ff13007388 */ /* 0x0001e20000000a00 */
[----:B------:R-:W-:Y:S06]  /*05a0*/  BAR.SYNC.DEFER_BLOCKING 0x0 ;  /* 0x0000000000007b1d */ /* 0x000fec0000010000 */
[----:B--2---:R-:W-:-:S08]  /*05b0*/  DADD R10, R8, R10 ;  /* 0x00000000080a7229 */ /* 0x004fd0000000000a */
[----:B---3--:R-:W-:-:S08]  /*05c0*/  DADD R12, R10, R12 ;  /* 0x000000000a0c7229 */ /* 0x008fd0000000000c */
[----:B------:R-:W-:-:S07]  /*05d0*/  DADD R14, R12, R14 ;  /* 0x000000000c0e7229 */ /* 0x000fce000000000e */
[----:B------:R0:W-:Y:S01]  /*05e0*/  STS.64 [R2], R14 ;  /* 0x0000000e02007388 */ /* 0x0001e20000000a00 */
[----:B------:R-:W-:Y:S06]  /*05f0*/  BAR.SYNC.DEFER_BLOCKING 0x0 ;  /* 0x0000000000007b1d */ /* 0x000fec0000010000 */
[----:B-1----:R-:W-:Y:S05]  /*0600*/  @P0 BRA `(.L_x_1) ;  /* 0x0000000c00d00947 */ /* 0x002fea0003800000 */
[----:B------:R-:W-:Y:S01]  /*0610*/  IADD3 R27, PT, PT, R6, 0x1, RZ ;  /* 0x00000001061b7810 */ /* 0x000fe20007ffe0ff */
[----:B------:R-:W-:Y:S01]  /*0620*/  BSSY.RECONVERGENT B0, `(.L_x_2) ;  /* 0x00000db000007945 */ /* 0x000fe20003800200 */
[----:B------:R-:W-:Y:S02]  /*0630*/  CS2R R22, SRZ ;  /* 0x0000000000167805 */ /* 0x000fe4000001ff00 */
[----:B------:R-:W-:-:S13]  /*0640*/  ISETP.GE.AND P0, PT, R27, R4, PT ;  /* 0x000000041b00720c */ /* 0x000fda0003f06270 */
[----:B------:R-:W-:Y:S05]  /*0650*/  @P0 BRA `(.L_x_3) ;  /* 0x0000000c005c0947 */ /* 0x000fea0003800000 */
[----:B0-----:R-:W-:Y:S02]  /*0660*/  SHF.R.U32.HI R19, RZ, 0x5, R17 ;  /* 0x00000005ff137819 */ /* 0x001fe40000011611 */
[----:B------:R-:W-:-:S03]  /*0670*/  CS2R R22, SRZ ;  /* 0x0000000000167805 */ /* 0x000fc6000001ff00 */
[----:B------:R-:W-:-:S05]  /*0680*/  VIADD R19, R19, 0xffffffff ;  /* 0xffffffff13137836 */ /* 0x000fca0000000000 */
[----:B------:R-:W-:-:S04]  /*0690*/  LOP3.LUT R24, R19, 0x3, RZ, 0xc0, !PT ;  /* 0x0000000313187812 */ /* 0x000fc800078ec0ff */
[----:B------:R-:W-:-:S13]  /*06a0*/  ISETP.NE.AND P0, PT, R24, RZ, PT ;  /* 0x000000ff1800720c */ /* 0x000fda0003f05270 */
[----:B------:R-:W-:Y:S05]  /*06b0*/  @!P0 BRA `(.L_x_4) ;  /* 0x0000000000808947 */ /* 0x000fea0003800000 */
[----:B------:R-:W-:-:S13]  /*06c0*/  ISETP.NE.AND P0, PT, R24, 0x1, PT ;  /* 0x000000011800780c */ /* 0x000fda0003f05270 */
[----:B------:R-:W-:Y:S05]  /*06d0*/  @!P0 BRA `(.L_x_5) ;  /* 0x00000000004c8947 */ /* 0x000fea0003800000 */
[----:B------:R-:W-:Y:S01]  /*06e0*/  ISETP.NE.AND P0, PT, R24, 0x2, PT ;  /* 0x000000021800780c */ /* 0x000fe20003f05270 */
[----:B------:R-:W-:Y:S01]  /*06f0*/  IMAD.MOV.U32 R28, RZ, RZ, R6 ;  /* 0x000000ffff1c7224 */ /* 0x000fe200078e0006 */
[----:B------:R-:W-:-:S11]  /*0700*/  LEA R29, R6, UR4, 0x3 ;  /* 0x00000004061d7c11 */ /* 0x000fd6000f8e18ff */
[----:B------:R-:W-:Y:S01]  /*0710*/  @P0 LDS.64 R24, [R29] ;  /* 0x000000001d180984 */ /* 0x000fe20000000a00 */
[----:B------:R-:W-:Y:S02]  /*0720*/  @P0 IMAD.MOV.U32 R28, RZ, RZ, R27 ;  /* 0x000000ffff1c0224 */ /* 0x000fe400078e001b */
[----:B------:R-:W-:Y:S01]  /*0730*/  @P0 VIADD R27, R6, 0x2 ;  /* 0x00000002061b0836 */ /* 0x000fe20000000000 */
[----:B------:R-:W0:Y:S02]  /*0740*/  @P0 LDS.64 R22, [R29+0x8] ;  /* 0x000008001d160984 */ /* 0x000e240000000a00 */
[----:B------:R-:W-:Y:S02]  /*0750*/  LEA R28, R28, UR4, 0x3 ;  /* 0x000000041c1c7c11 */ /* 0x000fe4000f8e18ff */
[----:B------:R-:W-:Y:S01]  /*0760*/  LEA R26, R27, UR4, 0x3 ;  /* 0x000000041b1a7c11 */ /* 0x000fe2000f8e18ff */
[----:B0-----:R-:W-:-:S07]  /*0770*/  @P0 DADD R22, R24, R22 ;  /* 0x0000000018160229 */ /* 0x001fce0000000016 */
[----:B------:R-:W-:Y:S04]  /*0780*/  @P0 STS.64 [R29+0x8], R22 ;  /* 0x000008161d000388 */ /* 0x000fe80000000a00 */
[----:B------:R-:W-:Y:S04]  /*0790*/  @P0 LDS.64 R24, [R29+0x8] ;  /* 0x000008001d180984 */ /* 0x000fe80000000a00 */
[----:B------:R-:W-:Y:S04]  /*07a0*/  LDS.64 R22, [R26] ;  /* 0x000000001a167984 */ /* 0x000fe80000000a00 */
[----:B------:R-:W0:Y:S02]  /*07b0*/  LDS.64 R24, [R28] ;  /* 0x000000001c187984 */ /* 0x000e240000000a00 */
[----:B0-----:R-:W-:-:S07]  /*07c0*/  DADD R24, R22, R24 ;  /* 0x0000000016187229 */ /* 0x001fce0000000018 */
[----:B------:R0:W-:Y:S04]  /*07d0*/  STS.64 [R26], R24 ;  /* 0x000000181a007388 */ /* 0x0001e80000000a00 */
[----:B------:R1:W2:Y:S01]  /*07e0*/  LDS.64 R22, [R26] ;  /* 0x000000001a167984 */ /* 0x0002a20000000a00 */
[----:B0-----:R-:W-:Y:S01]  /*07f0*/  VIADD R24, R27, 0x1 ;  /* 0x000000011b187836 */ /* 0x001fe20000000000 */
[----:B-1----:R-:W-:Y:S06]  /*0800*/  BRA `(.L_x_6) ;  /* 0x0000000000087947 */ /* 0x002fec0003800000 */
.L_x_5:
[----:B------:R-:W-:Y:S02]  /*0810*/  IMAD.MOV.U32 R24, RZ, RZ, R27 ;  /* 0x000000ffff187224 */ /* 0x000fe400078e001b */
[----:B------:R-:W-:-:S07]  /*0820*/  IMAD.MOV.U32 R27, RZ, RZ, R6 ;  /* 0x000000ffff1b7224 */ /* 0x000fce00078e0006 */
.L_x_6:
[----:B------:R-:W-:Y:S02]  /*0830*/  LEA R25, R24, UR4, 0x3 ;  /* 0x0000000418197c11 */ /* 0x000fe4000f8e18ff */
[----:B--2---:R-:W-:-:S03]  /*0840*/  LEA R22, R27, UR4, 0x3 ;  /* 0x000000041b167c11 */ /* 0x004fc6000f8e18ff */
[----:B------:R-:W-:Y:S04]  /*0850*/  LDS.64 R26, [R25] ;  /* 0x00000000191a7984 */ /* 0x000fe80000000a00 */
[----:B------:R-:W0:Y:S02]  /*0860*/  LDS.64 R22, [R22] ;  /* 0x0000000016167984 */ /* 0x000e240000000a00 */
[----:B0-----:R-:W-:Y:S01]  /*0870*/  DADD R28, R26, R22 ;  /* 0x000000001a1c7229 */ /* 0x001fe20000000016 */
[----:B------:R-:W-:-:S06]  /*0880*/  VIADD R27, R24, 0x1 ;  /* 0x00000001181b7836 */ /* 0x000fcc0000000000 */
[----:B------:R0:W-:Y:S04]  /*0890*/  STS.64 [R25], R28 ;  /* 0x0000001c19007388 */ /* 0x0001e80000000a00 */
[----:B------:R0:W1:Y:S01]  /*08a0*/  LDS.64 R22, [R25] ;  /* 0x0000000019167984 */ /* 0x0000620000000a00 */
[----:B------:R-:W-:Y:S05]  /*08b0*/  BRA `(.L_x_7) ;  /* 0x0000000000047947 */ /* 0x000fea0003800000 */
.L_x_4:
[----:B------:R-:W-:-:S07]  /*08c0*/  IMAD.MOV.U32 R24, RZ, RZ, R6 ;  /* 0x000000ffff187224 */ /* 0x000fce00078e0006 */
.L_x_7:
[----:B------:R-:W-:-:S13]  /*08d0*/  ISETP.GE.U32.AND P0, PT, R19, 0x4, PT ;  /* 0x000000041300780c */ /* 0x000fda0003f06070 */
[----:B------:R-:W-:Y:S05]  /*08e0*/  @!P0 BRA `(.L_x_3) ;  /* 0x0000000800b88947 */ /* 0x000fea0003800000 */
[----:B------:R-:W-:Y:S01]  /*08f0*/  IMAD.IADD R19, R4, 0x1, -R27 ;  /* 0x0000000104137824 */ /* 0x000fe200078e0a1b */
[----:B------:R-:W-:Y:S01]  /*0900*/  BSSY.RECONVERGENT B2, `(.L_x_8) ;  /* 0x0000061000027945 */ /* 0x000fe20003800200 */
[----:B------:R-:W-:-:S03]  /*0910*/  PLOP3.LUT P0, PT, PT, PT, PT, 0x80, 0x8 ;  /* 0x000000000008781c */ /* 0x000fc60003f0f070 */
[----:B------:R-:W-:Y:S02]  /*0920*/  ISETP.GT.AND P2, PT, R19, 0xc, PT ;  /* 0x0000000c1300780c */ /* 0x000fe40003f44270 */
[----:B------:R-:W-:-:S11]  /*0930*/  LEA R19, R27, UR4, 0x3 ;  /* 0x000000041b137c11 */ /* 0x000fd6000f8e18ff */
[----:B------:R-:W-:Y:S05]  /*0940*/  @!P2 BRA `(.L_x_9) ;  /* 0x000000040070a947 */ /* 0x000fea0003800000 */
[----:B------:R-:W-:Y:S01]  /*0950*/  BSSY.RECONVERGENT B3, `(.L_x_9) ;  /* 0x000005b000037945 */ /* 0x000fe20003800200 */
[----:B------:R-:W-:Y:S01]  /*0960*/  PLOP3.LUT P0, PT, PT, PT, PT, 0x8, 0x80 ;  /* 0x000000000080781c */ /* 0x000fe20003f0e170 */
[----:B------:R-:W-:-:S12]  /*0970*/  VIADD R26, R4, 0xfffffff4 ;  /* 0xfffffff4041a7836 */ /* 0x000fd80000000000 */
.L_x_10:
[----:B-12---:R-:W-:Y:S02]  /*0980*/  LEA R22, R24, UR4, 0x3 ;  /* 0x0000000418167c11 */ /* 0x006fe4000f8e18ff */
[----:B0-----:R-:W-:Y:S04]  /*0990*/  LDS.64 R24, [R19] ;  /* 0x0000000013187984 */ /* 0x001fe80000000a00 */
[----:B------:R-:W0:Y:S02]  /*09a0*/  LDS.64 R22, [R22] ;  /* 0x0000000016167984 */ /* 0x000e240000000a00 */
[----:B0-----:R-:W-:-:S07]  /*09b0*/  DADD R28, R24, R22 ;  /* 0x00000000181c7229 */ /* 0x001fce0000000016 */
[----:B------:R-:W-:Y:S04]  /*09c0*/  STS.64 [R19], R28 ;  /* 0x0000001c13007388 */ /* 0x000fe80000000a00 */
[----:B------:R-:W-:Y:S04]  /*09d0*/  LDS.64 R28, [R19] ;  /* 0x00000000131c7984 */ /* 0x000fe80000000a00 */
[----:B------:R-:W-:Y:S04]  /*09e0*/  LDS.64 R24, [R19+0x8] ;  /* 0x0000080013187984 */ /* 0x000fe80000000a00 */
[----:B------:R-:W0:Y:S02]  /*09f0*/  LDS.64 R22, [R19] ;  /* 0x0000000013167984 */ /* 0x000e240000000a00 */
[----:B0-----:R-:W-:-:S07]  /*0a00*/  DADD R24, R24, R22 ;  /* 0x0000000018187229 */ /* 0x001fce0000000016 */
[----:B------:R-:W-:Y:S04]  /*0a10*/  STS.64 [R19+0x8], R24 ;  /* 0x0000081813007388 */ /* 0x000fe80000000a00 */
[----:B------:R-:W-:Y:S04]  /*0a20*/  LDS.64 R28, [R19+0x8] ;  /* 0x00000800131c7984 */ /* 0x000fe80000000a00 */
[----:B------:R-:W-:Y:S04]  /*0a30*/  LDS.64 R24, [R19+0x10] ;  /* 0x0000100013187984 */ /* 0x000fe80000000a00 */
[----:B------:R-:W0:Y:S02]  /*0a40*/  LDS.64 R22, [R19+0x8] ;  /* 0x0000080013167984 */ /* 0x000e240000000a00 */
[----:B0-----:R-:W-:-:S07]  /*0a50*/  DADD R22, R24, R22 ;  /* 0x0000000018167229 */ /* 0x001fce0000000016 */
[----:B------:R-:W-:Y:S04]  /*0a60*/  STS.64 [R19+0x10], R22 ;  /* 0x0000101613007388 */ /* 0x000fe80000000a00 */
[----:B------:R-:W-:Y:S04]  /*0a70*/  LDS.64 R28, [R19+0x10] ;  /* 0x00001000131c7984 */ /* 0x000fe80000000a00 */
[----:B------:R-:W-:Y:S04]  /*0a80*/  LDS.64 R24, [R19+0x18] ;  /* 0x0000180013187984 */ /* 0x000fe80000000a00 */
[----:B------:R-:W0:Y:S02]  /*0a90*/  LDS.64 R22, [R19+0x10] ;  /* 0x0000100013167984 */ /* 0x000e240000000a00 */
[----:B0-----:R-:W-:-:S07]  /*0aa0*/  DADD R28, R24, R22 ;  /* 0x00000000181c7229 */ /* 0x001fce0000000016 */
[----:B------:R0:W-:Y:S04]  /*0ab0*/  STS.64 [R19+0x18], R28 ;  /* 0x0000181c13007388 */ /* 0x0001e80000000a00 */
[----:B------:R-:W-:Y:S04]  /*0ac0*/  LDS.64 R22, [R19+0x18] ;  /* 0x0000180013167984 */ /* 0x000fe80000000a00 */
[----:B------:R-:W-:Y:S01]  /*0ad0*/  LDS.64 R24, [R19+0x20] ;  /* 0x0000200013187984 */ /* 0x000fe20000000a00 */
[----:B0-----:R-:W-:-:S05]  /*0ae0*/  LEA R28, R27, UR4, 0x3 ;  /* 0x000000041b1c7c11 */ /* 0x001fca000f8e18ff */
[----:B------:R-:W0:Y:S02]  /*0af0*/  LDS.64 R22, [R28+0x18] ;  /* 0x000018001c167984 */ /* 0x000e240000000a00 */
        /* <DEDUP_REMOVED lines=57> */
[----:B------:R1:W2:Y:S01]  /*0e90*/  LDS.64 R22, [R19+0x78] ;  /* 0x0000780013167984 */ /* 0x0002a20000000a00 */
[C---:B0-----:R-:W-:Y:S01]  /*0ea0*/  VIADD R25, R27.reuse, 0x10 ;  /* 0x000000101b197836 */ /* 0x041fe20000000000 */
[----:B------:R-:W-:Y:S01]  /*0eb0*/  IADD3 R24, PT, PT, R27, 0xf, RZ ;  /* 0x0000000f1b187810 */ /* 0x000fe20007ffe0ff */
[----:B-1----:R-:W-:Y:S02]  /*0ec0*/  VIADD R19, R19, 0x80 ;  /* 0x0000008013137836 */ /* 0x002fe40000000000 */
[----:B------:R-:W-:Y:S01]  /*0ed0*/  IMAD.MOV.U32 R27, RZ, RZ, R25 ;  /* 0x000000ffff1b7224 */ /* 0x000fe200078e0019 */
[----:B------:R-:W-:-:S13]  /*0ee0*/  ISETP.GE.AND P2, PT, R25, R26, PT ;  /* 0x0000001a1900720c */ /* 0x000fda0003f46270 */
[----:B------:R-:W-:Y:S05]  /*0ef0*/  @!P2 BRA `(.L_x_10) ;  /* 0xfffffff800a0a947 */ /* 0x000fea000383ffff */
[----:B------:R-:W-:Y:S05]  /*0f00*/  BSYNC.RECONVERGENT B3 ;  /* 0x0000000000037941 */ /* 0x000fea0003800200 */
.L_x_9:
[----:B------:R-:W-:Y:S05]  /*0f10*/  BSYNC.RECONVERGENT B2 ;  /* 0x0000000000027941 */ /* 0x000fea0003800200 */
.L_x_8:
[----:B0-----:R-:W-:Y:S01]  /*0f20*/  IMAD.IADD R25, R4, 0x1, -R27 ;  /* 0x0000000104197824 */ /* 0x001fe200078e0a1b */
[----:B------:R-:W-:Y:S04]  /*0f30*/  BSSY.RECONVERGENT B2, `(.L_x_11) ;  /* 0x0000032000027945 */ /* 0x000fe80003800200 */
[----:B------:R-:W-:-:S13]  /*0f40*/  ISETP.GT.AND P2, PT, R25, 0x4, PT ;  /* 0x000000041900780c */ /* 0x000fda0003f44270 */
[----:B------:R-:W-:Y:S05]  /*0f50*/  @!P2 BRA `(.L_x_12) ;  /* 0x0000000000bca947 */ /* 0x000fea0003800000 */
[----:B------:R-:W-:Y:S02]  /*0f60*/  LEA R26, R24, UR4, 0x3 ;  /* 0x00000004181a7c11 */ /* 0x000fe4000f8e18ff */
[----:B------:R-:W-:Y:S01]  /*0f70*/  LDS.64 R24, [R19] ;  /* 0x0000000013187984 */ /* 0x000fe20000000a00 */
[----:B------:R-:W-:-:S03]  /*0f80*/  PLOP3.LUT P0, PT, PT, PT, PT, 0x8, 0x80 ;  /* 0x000000000080781c */ /* 0x000fc60003f0e170 */
[----:B-12---:R0:W1:Y:S02]  /*0f90*/  LDS.64 R22, [R26] ;  /* 0x000000001a167984 */ /* 0x0060640000000a00 */
[----:B0-----:R-:W-:Y:S01]  /*0fa0*/  LEA R26, R27, UR4, 0x3 ;  /* 0x000000041b1a7c11 */ /* 0x001fe2000f8e18ff */
[----:B-1----:R-:W-:-:S07]  /*0fb0*/  DADD R22, R24, R22 ;  /* 0x0000000018167229 */ /* 0x002fce0000000016 */
        /* <DEDUP_REMOVED lines=34> */
[----:B0-----:R-:W-:Y:S01]  /*11e0*/  DADD R28, R24, R22 ;  /* 0x00000000181c7229 */ /* 0x001fe20000000016 */
[----:B------:R-:W-:-:S02]  /*11f0*/  VIADD R25, R27, 0x8 ;  /* 0x000000081b197836 */ /* 0x000fc40000000000 */
[----:B------:R-:W-:Y:S02]  /*1200*/  VIADD R24, R27, 0x7 ;  /* 0x000000071b187836 */ /* 0x000fe40000000000 */
[----:B------:R-:W-:Y:S02]  /*1210*/  IMAD.MOV.U32 R27, RZ, RZ, R25 ;  /* 0x000000ffff1b7224 */ /* 0x000fe400078e0019 */
[----:B------:R-:W-:Y:S04]  /*1220*/  STS.64 [R19+0x38], R28 ;  /* 0x0000381c13007388 */ /* 0x000fe80000000a00 */
[----:B------:R0:W3:Y:S02]  /*1230*/  LDS.64 R22, [R19+0x38] ;  /* 0x0000380013167984 */ /* 0x0000e40000000a00 */
[----:B0-----:R-:W-:-:S07]  /*1240*/  VIADD R19, R19, 0x40 ;  /* 0x0000004013137836 */ /* 0x001fce0000000000 */
.L_x_12:
[----:B------:R-:W-:Y:S05]  /*1250*/  BSYNC.RECONVERGENT B2 ;  /* 0x0000000000027941 */ /* 0x000fea0003800200 */
.L_x_11:
[----:B------:R-:W-:-:S13]  /*1260*/  ISETP.LT.OR P0, PT, R27, R4, P0 ;  /* 0x000000041b00720c */ /* 0x000fda0000701670 */
[----:B------:R-:W-:Y:S05]  /*1270*/  @!P0 BRA `(.L_x_3) ;  /* 0x0000000000548947 */ /* 0x000fea0003800000 */
[----:B------:R-:W-:Y:S02]  /*1280*/  LEA R28, R24, UR4, 0x3 ;  /* 0x00000004181c7c11 */ /* 0x000fe4000f8e18ff */
[----:B------:R-:W-:Y:S04]  /*1290*/  LDS.64 R24, [R19] ;  /* 0x0000000013187984 */ /* 0x000fe80000000a00 */
[----:B-123--:R-:W0:Y:S02]  /*12a0*/  LDS.64 R22, [R28] ;  /* 0x000000001c167984 */ /* 0x00ee240000000a00 */
        /* <DEDUP_REMOVED lines=17> */
[----:B------:R4:W0:Y:S02]  /*13c0*/  LDS.64 R22, [R19+0x18] ;  /* 0x0000180013167984 */ /* 0x0008240000000a00 */
.L_x_3:
[----:B------:R-:W-:Y:S05]  /*13d0*/  BSYNC.RECONVERGENT B0 ;  /* 0x0000000000007941 */ /* 0x000fea0003800200 */
.L_x_2:
[----:B0---4-:R-:W-:-:S05]  /*13e0*/  IMAD R19, R17, 0x2, R16 ;  /* 0x0000000211137824 */ /* 0x011fca00078e0210 */
[----:B------:R-:W-:-:S05]  /*13f0*/  LEA R19, R19, UR4, 0x3 ;  /* 0x0000000413137c11 */ /* 0x000fca000f8e18ff */
[----:B-123--:R-:W-:Y:S04]  /*1400*/  STS.64 [R19+-0x100], R22 ;  /* 0xffff001613007388 */ /* 0x00efe80000000a00 */
[----:B------:R-:W-:Y:S04]  /*1410*/  LDS.64 R26, [R19+-0x100] ;  /* 0xffff0000131a7984 */ /* 0x000fe80000000a00 */
[----:B------:R-:W0:Y:S02]  /*1420*/  LDS.64 R24, [R19+-0x108] ;  /* 0xfffef80013187984 */ /* 0x000e240000000a00 */
[----:B0-----:R-:W-:-:S07]  /*1430*/  DADD R26, R26, R24 ;  /* 0x000000001a1a7229 */ /* 0x001fce0000000018 */
[----:B------:R-:W-:Y:S04]  /*1440*/  STS.64 [R19+-0x100], R26 ;  /* 0xffff001a13007388 */ /* 0x000fe80000000a00 */
        /* <DEDUP_REMOVED lines=15> */
[----:B------:R1:W-:Y:S04]  /*1540*/  STS.64 [R19+-0x100], R22 ;  /* 0xffff001613007388 */ /* 0x0003e80000000a00 */
.L_x_1:
[----:B------:R-:W-:Y:S05]  /*1550*/  BSYNC.RECONVERGENT B1 ;  /* 0x0000000000017941 */ /* 0x000fea0003800200 */
.L_x_0:
[----:B------:R-:W-:Y:S01]  /*1560*/  BAR.SYNC.DEFER_BLOCKING 0x0 ;  /* 0x0000000000007b1d */ /* 0x000fe20000010000 */
[----:B------:R-:W-:Y:S02]  /*1570*/  ISETP.NE.AND P0, PT, R16, RZ, PT ;  /* 0x000000ff1000720c */ /* 0x000fe40003f05270 */
[----:B------:R-:W-:Y:S01]  /*1580*/  CS2R R24, SRZ ;  /* 0x0000000000187805 */ /* 0x000fe2000001ff00 */
[C---:B01----:R-:W-:Y:S02]  /*1590*/  VIADD R19, R17.reuse, 0xffffffff ;  /* 0xffffffff11137836 */ /* 0x043fe40000000000 */
[----:B------:R-:W-:Y:S02]  /*15a0*/  IMAD.IADD R7, R17, 0x1, R7 ;  /* 0x0000000111077824 */ /* 0x000fe400078e0207 */
[----:B------:R-:W0:Y:S01]  /*15b0*/  S2UR UR6, SR_CgaCtaId ;  /* 0x00000000000679c3 */ /* 0x000e220000008800 */
[----:B------:R-:W-:Y:S01]  /*15c0*/  UMOV UR5, 0x400 ;  /* 0x0000040000057882 */ /* 0x000fe20000000000 */
[----:B------:R-:W-:Y:S04]  /*15d0*/  LDS.64 R22, [R2] ;  /* 0x0000000002167984 */ /* 0x000fe80000000a00 */
[----:B------:R-:W1:Y:S01]  /*15e0*/  LDS.64 R26, [R3+-0x108] ;  /* 0xfffef800031a7984 */ /* 0x000e620000000a00 */
[----:B0-----:R-:W-:Y:S01]  /*15f0*/  ULEA UR5, UR6, UR5, 0x18 ;  /* 0x0000000506057291 */ /* 0x001fe2000f8ec0ff */
[----:B-1----:R-:W-:Y:S01]  /*1600*/  DADD R26, R22, R26 ;  /* 0x00000000161a7229 */ /* 0x002fe2000000001a */
[----:B------:R-:W0:Y:S06]  /*1610*/  @!P1 LDC.64 R22, c[0x0][0x388] ;  /* 0x0000e200ff169b82 */ /* 0x000e2c0000000a00 */
[----:B------:R-:W-:Y:S02]  /*1620*/  STS.64 [R2], R26 ;  /* 0x0000001a02007388 */ /* 0x000fe40000000a00 */
[----:B------:R-:W-:Y:S01]  /*1630*/  BAR.SYNC.DEFER_BLOCKING 0x0 ;  /* 0x0000000000007b1d */ /* 0x000fe20000010000 */
[----:B0-----:R-:W-:-:S04]  /*1640*/  @!P1 IMAD.WIDE R22, R5, 0x20, R22 ;  /* 0x0000002005169825 */ /* 0x001fc800078e0216 */
[----:B------:R-:W-:Y:S01]  /*1650*/  IMAD.IADD R5, R17, 0x1, R5 ;  /* 0x0000000111057824 */ /* 0x000fe200078e0205 */
[----:B------:R-:W0:Y:S02]  /*1660*/  @P0 LDS.64 R24, [R0] ;  /* 0x0000000000180984 */ /* 0x000e240000000a00 */
[----:B------:R-:W-:Y:S01]  /*1670*/  BAR.SYNC.DEFER_BLOCKING 0x0 ;  /* 0x0000000000007b1d */ /* 0x000fe20000010000 */
[----:B------:R-:W-:-:S05]  /*1680*/  ISETP.NE.AND P0, PT, R16, R19, PT ;  /* 0x000000131000720c */ /* 0x000fca0003f05270 */
[----:B0----5:R-:W-:-:S08]  /*1690*/  DADD R20, R24, R20 ;  /* 0x0000000018147229 */ /* 0x021fd00000000014 */
[----:B------:R-:W-:Y:S02]  /*16a0*/  DADD R8, R20, R8 ;  /* 0x0000000014087229 */ /* 0x000fe40000000008 */
[--C-:B------:R-:W-:Y:S02]  /*16b0*/  DADD R10, R10, R20.reuse ;  /* 0x000000000a0a7229 */ /* 0x100fe40000000014 */
[--C-:B------:R-:W-:Y:S02]  /*16c0*/  DADD R12, R12, R20.reuse ;  /* 0x000000000c0c7229 */ /* 0x100fe40000000014 */
[----:B------:R-:W-:-:S03]  /*16d0*/  DADD R14, R14, R20 ;  /* 0x000000000e0e7229 */ /* 0x000fc60000000014 */
[----:B------:R0:W-:Y:S04]  /*16e0*/  @!P1 STG.E.128 desc[UR8][R22.64], R8 ;  /* 0x0000000816009986 */ /* 0x0001e8000c101d08 */
[----:B------:R0:W-:Y:S01]  /*16f0*/  @!P0 STS.64 [UR5], R14 ;  /* 0x0000000eff008988 */ /* 0x0001e20008000a05 */
[----:B------:R-:W-:-:S03]  /*1700*/  ISETP.GE.AND P0, PT, R7, R18, PT ;  /* 0x000000120700720c */ /* 0x000fc60003f06270 */
[----:B------:R0:W-:Y:S01]  /*1710*/  @!P1 STG.E.128 desc[UR8][R22.64+0x10], R12 ;  /* 0x0000100c16009986 */ /* 0x0001e2000c101d08 */
[----:B------:R-:W-:Y:S06]  /*1720*/  BAR.SYNC.DEFER_BLOCKING 0x0 ;  /* 0x0000000000007b1d */ /* 0x000fec0000010000 */
[----:B------:R-:W1:Y:S03]  /*1730*/  LDS.64 R20, [UR5] ;  /* 0x00000005ff147984 */ /* 0x000e660008000a00 */
[----:B------:R-:W-:Y:S05]  /*1740*/  @!P0 BRA `(.L_x_13) ;  /* 0xffffffec005c8947 */ /* 0x000fea000383ffff */
[----:B------:R-:W-:Y:S05]  /*1750*/  EXIT ;  /* 0x000000000000794d */ /* 0x000fea0003800000 */
.L_x_14:
[----:B------:R-:W-:-:S00]  /*1760*/  BRA `(.L_x_14) ;  /* 0xfffffffc00fc7947 */ /* 0x000fc0000383ffff */
[----:B------:R-:W-:-:S00]  /*1770*/  NOP ;  /* 0x0000000000007918 */ /* 0x000fc00000000000 */
        /* <DEDUP_REMOVED lines=8> */
.L_x_90:


//--------------------- .text._Z17scan_single_blockIdLi256EEvPT_i --------------------------
	.section	.text._Z17scan_single_blockIdLi256EEvPT_i,"ax",@progbits
	.align	128
        .global         _Z17scan_single_blockIdLi256EEvPT_i
        .type           _Z17scan_single_blockIdLi256EEvPT_i,@function
        .size           _Z17scan_single_blockIdLi256EEvPT_i,(.L_x_91 - _Z17scan_single_blockIdLi256EEvPT_i)
        .other          _Z17scan_single_blockIdLi256EEvPT_i,@"STO_CUDA_ENTRY STV_DEFAULT"
_Z17scan_single_blockIdLi256EEvPT_i:
.text._Z17scan_single_blockIdLi256EEvPT_i:
[----:B------:R-:W-:Y:S01]  /*0000*/  LDC R1, c[0x0][0x37c] ;  /* 0x0000df00ff017b82 */ /* 0x000fe20000000800 */
[----:B------:R-:W0:Y:S01]  /*0010*/  S2R R0, SR_TID.X ;  /* 0x0000000000007919 */ /* 0x000e220000002100 */
[----:B------:R-:W0:Y:S06]  /*0020*/  LDCU UR4, c[0x0][0x388] ;  /* 0x00007100ff0477ac */ /* 0x000e2c0008000800 */
[----:B------:R-:W1:Y:S01]  /*0030*/  LDC.64 R14, c[0x0][0x380] ;  /* 0x0000e000ff0e7b82 */ /* 0x000e620000000a00 */
[----:B------:R-:W-:Y:S01]  /*0040*/  CS2R R10, SRZ ;  /* 0x00000000000a7805 */ /* 0x000fe2000001ff00 */
[----:B------:R-:W2:Y:S01]  /*0050*/  LDCU.64 UR6, c[0x0][0x358] ;  /* 0x00006b00ff0677ac */ /* 0x000ea20008000a00 */
[C---:B0-----:R-:W-:Y:S01]  /*0060*/  ISETP.GE.U32.AND P2, PT, R0.reuse, UR4, PT ;  /* 0x0000000400007c0c */ /* 0x041fe2000bf46070 */
[----:B-1----:R-:W-:-:S12]  /*0070*/  IMAD.WIDE.U32 R14, R0, 0x8, R14 ;  /* 0x00000008000e7825 */ /* 0x002fd800078e000e */
[----:B--2---:R-:W2:Y:S01]  /*0080*/  @!P2 LDG.E.64 R10, desc[UR6][R14.64] ;  /* 0x000000060e0aa981 */ /* 0x004ea2000c1e1b00 */
[----:B------:R-:W0:Y:S01]  /*0090*/  LDC R3, c[0x0][0x360] ;  /* 0x0000d800ff037b82 */ /* 0x000e220000000800 */
[----:B------:R-:W-:Y:S01]  /*00a0*/  UMOV UR4, 0x400 ;  /* 0x0000040000047882 */ /* 0x000fe20000000000 */
[----:B------:R-:W-:Y:S06]  /*00b0*/  BSSY.RECONVERGENT B1, `(.L_x_15) ;  /* 0x0000117000017945 */ /* 0x000fec0003800200 */
[----:B------:R-:W1:Y:S01]  /*00c0*/  S2UR UR5, SR_CgaCtaId ;  /* 0x00000000000579c3 */ /* 0x000e620000008800 */
[--C-:B0-----:R-:W-:Y:S01]  /*00d0*/  SHF.R.U32.HI R5, RZ, 0x5, R3.reuse ;  /* 0x00000005ff057819 */ /* 0x101fe20000011603 */
[----:B------:R-:W-:-:S03]  /*00e0*/  IMAD.IADD R8, R0, 0x1, R3 ;  /* 0x0000000100087824 */ /* 0x000fc600078e0203 */
[----:B------:R-:W0:Y:S01]  /*00f0*/  I2F.U32.RP R4, R5 ;  /* 0x0000000500047306 */ /* 0x000e220000209000 */
[----:B------:R-:W-:Y:S01]  /*0100*/  IMAD.MOV R9, RZ, RZ, -R5 ;  /* 0x000000ffff097224 */ /* 0x000fe200078e0a05 */
[----:B------:R-:W-:Y:S01]  /*0110*/  ISETP.NE.U32.AND P3, PT, R5, RZ, PT ;  /* 0x000000ff0500720c */ /* 0x000fe20003f65070 */
[----:B-1----:R-:W-:-:S05]  /*0120*/  ULEA UR4, UR5, UR4, 0x18 ;  /* 0x0000000405047291 */ /* 0x002fca000f8ec0ff */
[----:B0-----:R-:W0:Y:S02]  /*0130*/  MUFU.RCP R4, R4 ;  /* 0x0000000400047308 */ /* 0x001e240000001000 */
[----:B0-----:R-:W-:Y:S01]  /*0140*/  VIADD R6, R4, 0xffffffe ;  /* 0x0ffffffe04067836 */ /* 0x001fe20000000000 */
[----:B------:R-:W-:-:S05]  /*0150*/  LOP3.LUT R4, RZ, R5, RZ, 0x33, !PT ;  /* 0x00000005ff047212 */ /* 0x000fca00078e33ff */
[----:B------:R0:W1:Y:S02]  /*0160*/  F2I.FTZ.U32.TRUNC.NTZ R7, R6 ;  /* 0x0000000600077305 */ /* 0x000064000021f000 */
[----:B0-----:R-:W-:Y:S02]  /*0170*/  IMAD.MOV.U32 R6, RZ, RZ, RZ ;  /* 0x000000ffff067224 */ /* 0x001fe400078e00ff */
[----:B-1----:R-:W-:-:S04]  /*0180*/  IMAD R9, R9, R7, RZ ;  /* 0x0000000709097224 */ /* 0x002fc800078e02ff */
[----:B------:R-:W-:Y:S01]  /*0190*/  IMAD.HI.U32 R7, R7, R9, R6 ;  /* 0x0000000907077227 */ /* 0x000fe200078e0006 */
[----:B------:R-:W-:-:S05]  /*01a0*/  LEA R9, R8, UR4, 0x3 ;  /* 0x0000000408097c11 */ /* 0x000fca000f8e18ff */
[----:B------:R-:W-:Y:S01]  /*01b0*/  IMAD.HI.U32 R7, R7, R0, RZ ;  /* 0x0000000007077227 */ /* 0x000fe200078e00ff */
[----:B------:R0:W-:Y:S03]  /*01c0*/  STS.64 [R9], RZ ;  /* 0x000000ff09007388 */ /* 0x0001e60000000a00 */
[----:B------:R-:W-:-:S04]  /*01d0*/  IMAD.MOV R2, RZ, RZ, -R7 ;  /* 0x000000ffff027224 */ /* 0x000fc800078e0a07 */
[----:B------:R-:W-:Y:S01]  /*01e0*/  IMAD R2, R5, R2, R0 ;  /* 0x0000000205027224 */ /* 0x000fe200078e0200 */
[----:B------:R-:W-:Y:S04]  /*01f0*/  BAR.SYNC.DEFER_BLOCKING 0x0 ;  /* 0x0000000000007b1d */ /* 0x000fe80000010000 */
[----:B------:R-:W-:-:S13]  /*0200*/  ISETP.GE.U32.AND P0, PT, R2, R5, PT ;  /* 0x000000050200720c */ /* 0x000fda0003f06070 */
[----:B------:R-:W-:Y:S02]  /*0210*/  @P0 IMAD.IADD R2, R2, 0x1, -R5 ;  /* 0x0000000102020824 */ /* 0x000fe400078e0a05 */
[----:B------:R-:W-:Y:S01]  /*0220*/  @P0 VIADD R7, R7, 0x1 ;  /* 0x0000000107070836 */ /* 0x000fe20000000000 */
[----:B------:R-:W-:Y:S02]  /*0230*/  ISETP.GT.U32.AND P0, PT, R0, 0x1f, PT ;  /* 0x0000001f0000780c */ /* 0x000fe40003f04070 */
[----:B------:R-:W-:-:S13]  /*0240*/  ISETP.GE.U32.AND P1, PT, R2, R5, PT ;  /* 0x000000050200720c */ /* 0x000fda0003f26070 */
[----:B------:R-:W-:-:S05]  /*0250*/  @P1 VIADD R7, R7, 0x1 ;  /* 0x0000000107071836 */ /* 0x000fca0000000000 */
[----:B------:R-:W-:-:S05]  /*0260*/  SEL R6, R4, R7, !P3 ;  /* 0x0000000704067207 */ /* 0x000fca0005800000 */
[----:B------:R-:W-:-:S05]  /*0270*/  IMAD.IADD R7, R6, 0x1, R0 ;  /* 0x0000000106077824 */ /* 0x000fca00078e0200 */
[----:B------:R-:W-:-:S05]  /*0280*/  LEA R8, R7, UR4, 0x3 ;  /* 0x0000000407087c11 */ /* 0x000fca000f8e18ff */
[----:B--2---:R0:W-:Y:S01]  /*0290*/  STS.64 [R8], R10 ;  /* 0x0000000a08007388 */ /* 0x0041e20000000a00 */
[----:B------:R-:W-:Y:S06]  /*02a0*/  BAR.SYNC.DEFER_BLOCKING 0x0 ;  /* 0x0000000000007b1d */ /* 0x000fec0000010000 */
[----:B------:R-:W-:Y:S05]  /*02b0*/  @P0 BRA `(.L_x_16) ;  /* 0x0000000c00d80947 */ /* 0x000fea0003800000 */
[----:B0-----:R-:W-:Y:S01]  /*02c0*/  VIADD R9, R5, 0x1 ;  /* 0x0000000105097836 */ /* 0x001fe20000000000 */
[----:B------:R-:W-:Y:S01]  /*02d0*/  BSSY.RECONVERGENT B0, `(.L_x_17) ;  /* 0x00000dd000007945 */ /* 0x000fe20003800200 */
[----:B------:R-:W-:Y:S02]  /*02e0*/  CS2R R16, SRZ ;  /* 0x0000000000107805 */ /* 0x000fe4000001ff00 */
[----:B------:R-:W-:-:S04]  /*02f0*/  IMAD R20, R9, R0, RZ ;  /* 0x0000000009147224 */ /* 0x000fc800078e02ff */
[----:B------:R-:W-:Y:S02]  /*0300*/  IMAD.IADD R9, R5, 0x1, R20 ;  /* 0x0000000105097824 */ /* 0x000fe400078e0214 */
[----:B------:R-:W-:-:S05]  /*0310*/  VIADD R22, R20, 0x1 ;  /* 0x0000000114167836 */ /* 0x000fca0000000000 */
[----:B------:R-:W-:-:S13]  /*0320*/  ISETP.GE.AND P0, PT, R22, R9, PT ;  /* 0x000000091600720c */ /* 0x000fda0003f06270 */
[----:B------:R-:W-:Y:S05]  /*0330*/  @P0 BRA `(.L_x_18) ;  /* 0x0000000c00580947 */ /* 0x000fea0003800000 */
[----:B------:R-:W-:Y:S01]  /*0340*/  VIADD R18, R5, 0xffffffff ;  /* 0xffffffff05127836 */ /* 0x000fe20000000000 */
[----:B------:R-:W-:Y:S01]  /*0350*/  CS2R R16, SRZ ;  /* 0x0000000000107805 */ /* 0x000fe2000001ff00 */
[----:B------:R-:W-:-:S03]  /*0360*/  IMAD.MOV.U32 R12, RZ, RZ, R22 ;  /* 0x000000ffff0c7224 */ /* 0x000fc600078e0016 */
[----:B------:R-:W-:-:S13]  /*0370*/  LOP3.LUT P0, R10, R18, 0x3, RZ, 0xc0, !PT ;  /* 0x00000003120a7812 */ /* 0x000fda000780c0ff */
[----:B------:R-:W-:Y:S05]  /*0380*/  @!P0 BRA `(.L_x_19) ;  /* 0x0000000000808947 */ /* 0x000fea0003800000 */
[----:B------:R-:W-:-:S13]  /*0390*/  ISETP.NE.AND P0, PT, R10, 0x1, PT ;  /* 0x000000010a00780c */ /* 0x000fda0003f05270 */
[----:B------:R-:W-:Y:S05]  /*03a0*/  @!P0 BRA `(.L_x_20) ;  /* 0x00000000004c8947 */ /* 0x000fea0003800000 */
[----:B------:R-:W-:-:S13]  /*03b0*/  ISETP.NE.AND P0, PT, R10, 0x2, PT ;  /* 0x000000020a00780c */ /* 0x000fda0003f05270 */
[----:B------:R-:W-:Y:S05]  /*03c0*/  @!P0 BRA `(.L_x_21) ;  /* 0x0000000000208947 */ /* 0x000fea0003800000 */
[----:B------:R-:W-:-:S05]  /*03d0*/  LEA R19, R20, UR4, 0x3 ;  /* 0x0000000414137c11 */ /* 0x000fca000f8e18ff */
[----:B------:R-:W-:Y:S04]  /*03e0*/  LDS.64 R10, [R19+0x8] ;  /* 0x00000800130a7984 */ /* 0x000fe80000000a00 */
[----:B------:R-:W0:Y:S02]  /*03f0*/  LDS.64 R12, [R19] ;  /* 0x00000000130c7984 */ /* 0x000e240000000a00 */
[----:B0-----:R-:W-:Y:S01]  /*0400*/  DADD R10, R10, R12 ;  /* 0x000000000a0a7229 */ /* 0x001fe2000000000c */
[----:B------:R-:W-:Y:S02]  /*0410*/  VIADD R12, R20, 0x2 ;  /* 0x00000002140c7836 */ /* 0x000fe40000000000 */
[----:B------:R-:W-:-:S04]  /*0420*/  IMAD.MOV.U32 R20, RZ, RZ, R22 ;  /* 0x000000ffff147224 */ /* 0x000fc800078e0016 */
[----:B------:R0:W-:Y:S04]  /*0430*/  STS.64 [R19+0x8], R10 ;  /* 0x0000080a13007388 */ /* 0x0001e80000000a00 */
[----:B------:R0:W1:Y:S02]  /*0440*/  LDS.64 R16, [R19+0x8] ;  /* 0x0000080013107984 */ /* 0x0000640000000a00 */
.L_x_21:
[C---:B------:R-:W-:Y:S01]  /*0450*/  LEA R13, R12.reuse, UR4, 0x3 ;  /* 0x000000040c0d7c11 */ /* 0x040fe2000f8e18ff */
[----:B0-----:R-:W-:Y:S01]  /*0460*/  VIADD R19, R12, 0x1 ;  /* 0x000000010c137836 */ /* 0x001fe20000000000 */
[----:B------:R-:W-:-:S03]  /*0470*/  LEA R20, R20, UR4, 0x3 ;  /* 0x0000000414147c11 */ /* 0x000fc6000f8e18ff */
[----:B------:R-:W-:Y:S04]  /*0480*/  LDS.64 R10, [R13] ;  /* 0x000000000d0a7984 */ /* 0x000fe80000000a00 */
[----:B-1----:R-:W0:Y:S02]  /*0490*/  LDS.64 R16, [R20] ;  /* 0x0000000014107984 */ /* 0x002e240000000a00 */
[----:B0-----:R-:W-:-:S07]  /*04a0*/  DADD R10, R10, R16 ;  /* 0x000000000a0a7229 */ /* 0x001fce0000000010 */
[----:B------:R0:W-:Y:S04]  /*04b0*/  STS.64 [R13], R10 ;  /* 0x0000000a0d007388 */ /* 0x0001e80000000a00 */
[----:B------:R0:W1:Y:S01]  /*04c0*/  LDS.64 R16, [R13] ;  /* 0x000000000d107984 */ /* 0x0000620000000a00 */
[----:B------:R-:W-:Y:S05]  /*04d0*/  BRA `(.L_x_22) ;  /* 0x0000000000087947 */ /* 0x000fea0003800000 */
.L_x_20:
[----:B------:R-:W-:Y:S02]  /*04e0*/  IMAD.MOV.U32 R19, RZ, RZ, R12 ;  /* 0x000000ffff137224 */ /* 0x000fe400078e000c */
[----:B------:R-:W-:-:S07]  /*04f0*/  IMAD.MOV.U32 R12, RZ, RZ, R20 ;  /* 0x000000ffff0c7224 */ /* 0x000fce00078e0014 */
.L_x_22:
[----:B------:R-:W-:Y:S02]  /*0500*/  LEA R21, R19, UR4, 0x3 ;  /* 0x0000000413157c11 */ /* 0x000fe4000f8e18ff */
[----:B0-----:R-:W-:-:S03]  /*0510*/  LEA R13, R12, UR4, 0x3 ;  /* 0x000000040c0d7c11 */ /* 0x001fc6000f8e18ff */
[----:B------:R-:W-:Y:S04]  /*0520*/  LDS.64 R10, [R21] ;  /* 0x00000000150a7984 */ /* 0x000fe80000000a00 */
[----:B------:R-:W0:Y:S02]  /*0530*/  LDS.64 R12, [R13] ;  /* 0x000000000d0c7984 */ /* 0x000e240000000a00 */
[----:B0-----:R-:W-:Y:S01]  /*0540*/  DADD R10, R10, R12 ;  /* 0x000000000a0a7229 */ /* 0x001fe2000000000c */
[----:B------:R-:W-:-:S06]  /*0550*/  VIADD R12, R19, 0x1 ;  /* 0x00000001130c7836 */ /* 0x000fcc0000000000 */
[----:B------:R0:W-:Y:S04]  /*0560*/  STS.64 [R21], R10 ;  /* 0x0000000a15007388 */ /* 0x0001e80000000a00 */
[----:B-1----:R0:W1:Y:S01]  /*0570*/  LDS.64 R16, [R21] ;  /* 0x0000000015107984 */ /* 0x0020620000000a00 */
[----:B------:R-:W-:Y:S05]  /*0580*/  BRA `(.L_x_23) ;  /* 0x0000000000047947 */ /* 0x000fea0003800000 */
.L_x_19:
[----:B------:R-:W-:-:S07]  /*0590*/  IMAD.MOV.U32 R19, RZ, RZ, R20 ;  /* 0x000000ffff137224 */ /* 0x000fce00078e0014 */
.L_x_23:
[----:B------:R-:W-:-:S13]  /*05a0*/  ISETP.GE.U32.AND P0, PT, R18, 0x4, PT ;  /* 0x000000041200780c */ /* 0x000fda0003f06070 */
[----:B------:R-:W-:Y:S05]  /*05b0*/  @!P0 BRA `(.L_x_18) ;  /* 0x0000000800b88947 */ /* 0x000fea0003800000 */
[----:B0-----:R-:W-:Y:S01]  /*05c0*/  IMAD.IADD R10, R9, 0x1, -R12 ;  /* 0x00000001090a7824 */ /* 0x001fe200078e0a0c */
        /* <DEDUP_REMOVED lines=8> */
.L_x_26:
[----:B------:R-:W-:Y:S02]  /*0650*/  LEA R13, R19, UR4, 0x3 ;  /* 0x00000004130d7c11 */ /* 0x000fe4000f8e18ff */
[----:B------:R-:W-:Y:S04]  /*0660*/  LDS.64 R18, [R10] ;  /* 0x000000000a127984 */ /* 0x000fe80000000a00 */
        /* <DEDUP_REMOVED lines=80> */
[----:B------:R-:W-:Y:S01]  /*0b70*/  IMAD.MOV.U32 R12, RZ, RZ, R18 ;  /* 0x000000ffff0c7224 */ /* 0x000fe200078e0012 */
[----:B------:R-:W-:Y:S01]  /*0b80*/  ISETP.GE.AND P4, PT, R18, R11, PT ;  /* 0x0000000b1200720c */ /* 0x000fe20003f86270 */
[----:B------:R-:W-:Y:S04]  /*0b90*/  STS.64 [R10+0x78], R20 ;  /* 0x000078140a007388 */ /* 0x000fe80000000a00 */
[----:B------:R0:W2:Y:S02]  /*0ba0*/  LDS.64 R16, [R10+0x78] ;  /* 0x000078000a107984 */ /* 0x0000a40000000a00 */
[----:B0-----:R-:W-:-:S06]  /*0bb0*/  VIADD R10, R10, 0x80 ;  /* 0x000000800a0a7836 */ /* 0x001fcc0000000000 */
[----:B------:R-:W-:Y:S05]  /*0bc0*/  @!P4 BRA `(.L_x_26) ;  /* 0xfffffff800a0c947 */ /* 0x000fea000383ffff */
[----:B------:R-:W-:Y:S05]  /*0bd0*/  BSYNC.RECONVERGENT B3 ;  /* 0x0000000000037941 */ /* 0x000fea0003800200 */
.L_x_25:
[----:B------:R-:W-:Y:S05]  /*0be0*/  BSYNC.RECONVERGENT B2 ;  /* 0x0000000000027941 */ /* 0x000fea0003800200 */
.L_x_24:
[----:B------:R-:W-:Y:S01]  /*0bf0*/  IMAD.IADD R11, R9, 0x1, -R12 ;  /* 0x00000001090b7824 */ /* 0x000fe200078e0a0c */
[----:B------:R-:W-:Y:S04]  /*0c00*/  BSSY.RECONVERGENT B2, `(.L_x_27) ;  /* 0x0000032000027945 */ /* 0x000fe80003800200 */
[----:B------:R-:W-:-:S13]  /*0c10*/  ISETP.GT.AND P4, PT, R11, 0x4, PT ;  /* 0x000000040b00780c */ /* 0x000fda0003f84270 */
[----:B------:R-:W-:Y:S05]  /*0c20*/  @!P4 BRA `(.L_x_28) ;  /* 0x0000000000bcc947 */ /* 0x000fea0003800000 */
[----:B------:R-:W-:Y:S01]  /*0c30*/  LEA R11, R19, UR4, 0x3 ;  /* 0x00000004130b7c11 */ /* 0x000fe2000f8e18ff */
[----:B-12---:R-:W-:Y:S01]  /*0c40*/  LDS.64 R16, [R10] ;  /* 0x000000000a107984 */ /* 0x006fe20000000a00 */
[----:B------:R-:W-:-:S03]  /*0c50*/  PLOP3.LUT P0, PT, PT, PT, PT, 0x8, 0x80 ;  /* 0x000000000080781c */ /* 0x000fc60003f0e170 */
[----:B------:R0:W1:Y:S02]  /*0c60*/  LDS.64 R18, [R11] ;  /* 0x000000000b127984 */ /* 0x0000640000000a00 */
        /* <DEDUP_REMOVED lines=20> */
[----:B------:R0:W1:Y:S02]  /*0db0*/  LDS.64 R18, [R11+0x18] ;  /* 0x000018000b127984 */ /* 0x0000640000000a00 */
[----:B0-----:R-:W-:Y:S01]  /*0dc0*/  VIADD R11, R12, 0x8 ;  /* 0x000000080c0b7836 */ /* 0x001fe20000000000 */
[----:B-1----:R-:W-:-:S07]  /*0dd0*/  DADD R16, R16, R18 ;  /* 0x0000000010107229 */ /* 0x002fce0000000012 */
[----:B------:R-:W-:Y:S04]  /*0de0*/  STS.64 [R10+0x20], R16 ;  /* 0x000020100a007388 */ /* 0x000fe80000000a00 */
[----:B------:R-:W-:Y:S04]  /*0df0*/  LDS.64 R24, [R10+0x20] ;  /* 0x000020000a187984 */ /* 0x000fe80000000a00 */
[----:B------:R-:W-:Y:S04]  /*0e00*/  LDS.64 R18, [R10+0x28] ;  /* 0x000028000a127984 */ /* 0x000fe80000000a00 */
[----:B------:R-:W0:Y:S02]  /*0e10*/  LDS.64 R20, [R10+0x20] ;  /* 0x000020000a147984 */ /* 0x000e240000000a00 */
[----:B0-----:R-:W-:-:S07]  /*0e20*/  DADD R18, R18, R20 ;  /* 0x0000000012127229 */ /* 0x001fce0000000014 */
[----:B------:R0:W-:Y:S04]  /*0e30*/  STS.64 [R10+0x28], R18 ;  /* 0x000028120a007388 */ /* 0x0001e80000000a00 */
[----:B------:R-:W-:Y:S04]  /*0e40*/  LDS.64 R24, [R10+0x28] ;  /* 0x000028000a187984 */ /* 0x000fe80000000a00 */
[----:B------:R-:W-:Y:S04]  /*0e50*/  LDS.64 R20, [R10+0x30] ;  /* 0x000030000a147984 */ /* 0x000fe80000000a00 */
[----:B------:R-:W1:Y:S01]  /*0e60*/  LDS.64 R22, [R10+0x28] ;  /* 0x000028000a167984 */ /* 0x000e620000000a00 */
[----:B0-----:R-:W-:-:S02]  /*0e70*/  VIADD R19, R12, 0x7 ;  /* 0x000000070c137836 */ /* 0x001fc40000000000 */
[----:B------:R-:W-:Y:S01]  /*0e80*/  IMAD.MOV.U32 R12, RZ, RZ, R11 ;  /* 0x000000ffff0c7224 */ /* 0x000fe200078e000b */
[----:B-1----:R-:W-:-:S07]  /*0e90*/  DADD R20, R20, R22 ;  /* 0x0000000014147229 */ /* 0x002fce0000000016 */
[----:B------:R-:W-:Y:S04]  /*0ea0*/  STS.64 [R10+0x30], R20 ;  /* 0x000030140a007388 */ /* 0x000fe80000000a00 */
[----:B------:R-:W-:Y:S04]  /*0eb0*/  LDS.64 R24, [R10+0x30] ;  /* 0x000030000a187984 */ /* 0x000fe80000000a00 */
[----:B------:R-:W-:Y:S04]  /*0ec0*/  LDS.64 R16, [R10+0x38] ;  /* 0x000038000a107984 */ /* 0x000fe80000000a00 */
[----:B------:R-:W0:Y:S02]  /*0ed0*/  LDS.64 R22, [R10+0x30] ;  /* 0x000030000a167984 */ /* 0x000e240000000a00 */
[----:B0-----:R-:W-:-:S07]  /*0ee0*/  DADD R22, R16, R22 ;  /* 0x0000000010167229 */ /* 0x001fce0000000016 */
[----:B------:R-:W-:Y:S04]  /*0ef0*/  STS.64 [R10+0x38], R22 ;  /* 0x000038160a007388 */ /* 0x000fe80000000a00 */
[----:B------:R0:W3:Y:S02]  /*0f00*/  LDS.64 R16, [R10+0x38] ;  /* 0x000038000a107984 */ /* 0x0000e40000000a00 */
[----:B0-----:R-:W-:-:S07]  /*0f10*/  VIADD R10, R10, 0x40 ;  /* 0x000000400a0a7836 */ /* 0x001fce0000000000 */
.L_x_28:
[----:B------:R-:W-:Y:S05]  /*0f20*/  BSYNC.RECONVERGENT B2 ;  /* 0x0000000000027941 */ /* 0x000fea0003800200 */
.L_x_27:
[----:B------:R-:W-:-:S13]  /*0f30*/  ISETP.LT.OR P0, PT, R12, R9, P0 ;  /* 0x000000090c00720c */ /* 0x000fda0000701670 */
[----:B------:R-:W-:Y:S05]  /*0f40*/  @!P0 BRA `(.L_x_18) ;  /* 0x0000000000548947 */ /* 0x000fea0003800000 */
[----:B------:R-:W-:Y:S01]  /*0f50*/  LEA R9, R19, UR4, 0x3 ;  /* 0x0000000413097c11 */ /* 0x000fe2000f8e18ff */
        /* <DEDUP_REMOVED lines=20> */
.L_x_18:
[----:B------:R-:W-:Y:S05]  /*10a0*/  BSYNC.RECONVERGENT B0 ;  /* 0x0000000000007941 */ /* 0x000fea0003800200 */
.L_x_17:
[----:B------:R-:W-:-:S05]  /*10b0*/  IMAD R9, R3, 0x2, R0 ;  /* 0x0000000203097824 */ /* 0x000fca00078e0200 */
[----:B------:R-:W-:-:S05]  /*10c0*/  LEA R9, R9, UR4, 0x3 ;  /* 0x0000000409097c11 */ /* 0x000fca000f8e18ff */
[----:B0123--:R-:W-:Y:S04]  /*10d0*/  STS.64 [R9+-0x100], R16 ;  /* 0xffff001009007388 */ /* 0x00ffe80000000a00 */
[----:B----4-:R-:W-:Y:S04]  /*10e0*/  LDS.64 R10, [R9+-0x100] ;  /* 0xffff0000090a7984 */ /* 0x010fe80000000a00 */
        /* <DEDUP_REMOVED lines=19> */
.L_x_16:
[----:B------:R-:W-:Y:S05]  /*1220*/  BSYNC.RECONVERGENT B1 ;  /* 0x0000000000017941 */ /* 0x000fea0003800200 */
.L_x_15:
[----:B------:R-:W-:Y:S01]  /*1230*/  BAR.SYNC.DEFER_BLOCKING 0x0 ;  /* 0x0000000000007b1d */ /* 0x000fe20000010000 */
[----:B------:R-:W-:Y:S01]  /*1240*/  IMAD R3, R3, 0x2, R6 ;  /* 0x0000000203037824 */ /* 0x000fe200078e0206 */
[----:B------:R-:W-:Y:S01]  /*1250*/  ISETP.NE.AND P0, PT, R0, RZ, PT ;  /* 0x000000ff0000720c */ /* 0x000fe20003f05270 */
[----:B------:R-:W-:-:S03]  /*1260*/  IMAD.IADD R5, R2, 0x1, -R5 ;  /* 0x0000000102057824 */ /* 0x000fc600078e0a05 */
[----:B------:R-:W-:Y:S02]  /*1270*/  LEA R12, R3, UR4, 0x3 ;  /* 0x00000004030c7c11 */ /* 0x000fe4000f8e18ff */
[----:B------:R-:W-:Y:S02]  /*1280*/  @P3 SEL R4, R5, R2, P1 ;  /* 0x0000000205043207 */ /* 0x000fe40000800000 */
[----:B------:R-:W-:-:S05]  /*1290*/  CS2R R2, SRZ ;  /* 0x0000000000027805 */ /* 0x000fca000001ff00 */
[----:B------:R-:W-:Y:S01]  /*12a0*/  @P0 IMAD.MOV.U32 R0, RZ, RZ, 0x2 ;  /* 0x00000002ff000424 */ /* 0x000fe200078e00ff */
[----:B------:R-:W-:-:S04]  /*12b0*/  @P0 ISETP.NE.AND P1, PT, R4, RZ, PT ;  /* 0x000000ff0400020c */ /* 0x000fc80003f25270 */
[----:B------:R-:W-:Y:S01]  /*12c0*/  @P0 SEL R0, R0, 0x1, !P1 ;  /* 0x0000000100000807 */ /* 0x000fe20004800000 */
[----:B01----:R-:W-:Y:S04]  /*12d0*/  LDS.64 R10, [R8] ;  /* 0x00000000080a7984 */ /* 0x003fe80000000a00 */
[----:B------:R-:W-:Y:S01]  /*12e0*/  @P0 IMAD.IADD R0, R7, 0x1, -R0 ;  /* 0x0000000107000824 */ /* 0x000fe200078e0a00 */
[----:B------:R-:W0:Y:S04]  /*12f0*/  LDS.64 R12, [R12+-0x108] ;  /* 0xfffef8000c0c7984 */ /* 0x000e280000000a00 */
[----:B------:R-:W-:Y:S01]  /*1300*/  @P0 LEA R0, R0, UR4, 0x3 ;  /* 0x0000000400000c11 */ /* 0x000fe2000f8e18ff */
[----:B0-----:R-:W-:-:S07]  /*1310*/  DADD R10, R10, R12 ;  /* 0x000000000a0a7229 */ /* 0x001fce000000000c */
[----:B------:R0:W-:Y:S01]  /*1320*/  STS.64 [R8], R10 ;  /* 0x0000000a08007388 */ /* 0x0001e20000000a00 */
[----:B------:R-:W-:Y:S06]  /*1330*/  BAR.SYNC.DEFER_BLOCKING 0x0 ;  /* 0x0000000000007b1d */ /* 0x000fec0000010000 */
[----:B------:R0:W1:Y:S01]  /*1340*/  @P0 LDS.64 R2, [R0] ;  /* 0x0000000000020984 */ /* 0x0000620000000a00 */
[----:B------:R-:W-:Y:S05]  /*1350*/  @P2 EXIT ;  /* 0x000000000000294d */ /* 0x000fea0003800000 */
[----:B-1----:R-:W-:Y:S01]  /*1360*/  STG.E.64 desc[UR6][R14.64], R2 ;  /* 0x000000020e007986 */ /* 0x002fe2000c101b06 */
[----:B------:R-:W-:Y:S05]  /*1370*/  EXIT ;  /* 0x000000000000794d */ /* 0x000fea0003800000 */
.L_x_29:
        /* <DEDUP_REMOVED lines=16> */
.L_x_91:


//--------------------- .text._Z6reduceIdLi256EEvPKT_PS0_i --------------------------
	.section	.text._Z6reduceIdLi256EEvPKT_PS0_i,"ax",@progbits
	.align	128
        .global         _Z6reduceIdLi256EEvPKT_PS0_i
        .type           _Z6reduceIdLi256EEvPKT_PS0_i,@function
        .size           _Z6reduceIdLi256EEvPKT_PS0_i,(.L_x_92 - _Z6reduceIdLi256EEvPKT_PS0_i)
        .other          _Z6reduceIdLi256EEvPKT_PS0_i,@"STO_CUDA_ENTRY STV_DEFAULT"
_Z6reduceIdLi256EEvPKT_PS0_i:
.text._Z6reduceIdLi256EEvPKT_PS0_i:
[----:B------:R-:W-:Y:S08]  /*0000*/  LDC R1, c[0x0][0x37c] ;  /* 0x0000df00ff017b82 */ /* 0x000ff00000000800 */
[----:B------:R-:W0:Y:S01]  /*0010*/  LDC R8, c[0x0][0x370] ;  /* 0x0000dc00ff087b82 */ /* 0x000e220000000800 */
[----:B------:R-:W1:Y:S01]  /*0020*/  LDCU.64 UR6, c[0x0][0x358] ;  /* 0x00006b00ff0677ac */ /* 0x000e620008000a00 */
[----:B------:R-:W-:Y:S06]  /*0030*/  BSSY.RECONVERGENT B0, `(.L_x_30) ;  /* 0x0000097000007945 */ /* 0x000fec0003800200 */
[----:B------:R-:W2:Y:S01]  /*0040*/  LDC R0, c[0x0][0x390] ;  /* 0x0000e400ff007b82 */ /* 0x000ea20000000800 */
[----:B0-----:R-:W0:Y:S01]  /*0050*/  I2F.U32.RP R4, R8 ;  /* 0x0000000800047306 */ /* 0x001e220000209000 */
[----:B------:R-:W-:-:S02]  /*0060*/  ISETP.NE.U32.AND P2, PT, R8, RZ, PT ;  /* 0x000000ff0800720c */ /* 0x000fc40003f45070 */
[----:B--2---:R-:W-:-:S04]  /*0070*/  SHF.R.S32.HI R5, RZ, 0x1f, R0 ;  /* 0x0000001fff057819 */ /* 0x004fc80000011400 */
[----:B------:R-:W-:Y:S01]  /*0080*/  LEA.HI R5, R5, R0, RZ, 0x2 ;  /* 0x0000000005057211 */ /* 0x000fe200078f10ff */
[----:B0-----:R-:W0:Y:S03]  /*0090*/  MUFU.RCP R4, R4 ;  /* 0x0000000400047308 */ /* 0x001e260000001000 */
[----:B------:R-:W-:Y:S01]  /*00a0*/  SHF.R.S32.HI R5, RZ, 0x2, R5 ;  /* 0x00000002ff057819 */ /* 0x000fe20000011405 */
[----:B0-----:R-:W-:-:S04]  /*00b0*/  VIADD R2, R4, 0xffffffe ;  /* 0x0ffffffe04027836 */ /* 0x001fc80000000000 */
[----:B------:R0:W2:Y:S02]  /*00c0*/  F2I.FTZ.U32.TRUNC.NTZ R3, R2 ;  /* 0x0000000200037305 */ /* 0x0000a4000021f000 */
[----:B0-----:R-:W-:Y:S02]  /*00d0*/  IMAD.MOV.U32 R2, RZ, RZ, RZ ;  /* 0x000000ffff027224 */ /* 0x001fe400078e00ff */
[----:B--2---:R-:W-:-:S04]  /*00e0*/  IMAD.MOV R7, RZ, RZ, -R3 ;  /* 0x000000ffff077224 */ /* 0x004fc800078e0a03 */
[----:B------:R-:W-:-:S04]  /*00f0*/  IMAD R7, R7, R8, RZ ;  /* 0x0000000807077224 */ /* 0x000fc800078e02ff */
[----:B------:R-:W-:Y:S02]  /*0100*/  IMAD.HI.U32 R6, R3, R7, R2 ;  /* 0x0000000703067227 */ /* 0x000fe400078e0002 */
[----:B------:R-:W0:Y:S04]  /*0110*/  S2R R2, SR_CTAID.X ;  /* 0x0000000000027919 */ /* 0x000e280000002500 */
[----:B------:R-:W-:-:S04]  /*0120*/  IMAD.HI.U32 R7, R6, R5, RZ ;  /* 0x0000000506077227 */ /* 0x000fc800078e00ff */
[----:B------:R-:W-:-:S04]  /*0130*/  IMAD.MOV R3, RZ, RZ, -R7 ;  /* 0x000000ffff037224 */ /* 0x000fc800078e0a07 */
[----:B------:R-:W-:Y:S02]  /*0140*/  IMAD R5, R8, R3, R5 ;  /* 0x0000000308057224 */ /* 0x000fe400078e0205 */
[----:B------:R-:W2:Y:S03]  /*0150*/  S2R R3, SR_TID.X ;  /* 0x0000000000037919 */ /* 0x000ea60000002100 */
[----:B------:R-:W-:-:S13]  /*0160*/  ISETP.GE.U32.AND P0, PT, R5, R8, PT ;  /* 0x000000080500720c */ /* 0x000fda0003f06070 */
[----:B------:R-:W-:Y:S02]  /*0170*/  @P0 IMAD.IADD R5, R5, 0x1, -R8 ;  /* 0x0000000105050824 */ /* 0x000fe400078e0a08 */
[----:B------:R-:W-:-:S03]  /*0180*/  @P0 VIADD R7, R7, 0x1 ;  /* 0x0000000107070836 */ /* 0x000fc60000000000 */
[----:B------:R-:W-:Y:S01]  /*0190*/  ISETP.GE.U32.AND P1, PT, R5, R8, PT ;  /* 0x000000080500720c */ /* 0x000fe20003f26070 */
[----:B------:R-:W-:-:S05]  /*01a0*/  VIADD R5, R8, 0xffffffff ;  /* 0xffffffff08057836 */ /* 0x000fca0000000000 */
[----:B0-----:R-:W-:-:S07]  /*01b0*/  ISETP.NE.AND P0, PT, R2, R5, PT ;  /* 0x000000050200720c */ /* 0x001fce0003f05270 */
[----:B------:R-:W-:Y:S02]  /*01c0*/  @P1 IADD3 R7, PT, PT, R7, 0x1, RZ ;  /* 0x0000000107071810 */ /* 0x000fe40007ffe0ff */
[----:B------:R-:W-:Y:S02]  /*01d0*/  @!P2 LOP3.LUT R7, RZ, R8, RZ, 0x33, !PT ;  /* 0x00000008ff07a212 */ /* 0x000fe400078e33ff */
[----:B------:R-:W-:-:S03]  /*01e0*/  CS2R R8, SRZ ;  /* 0x0000000000087805 */ /* 0x000fc6000001ff00 */
[----:B------:R-:W-:-:S04]  /*01f0*/  IMAD.SHL.U32 R5, R7, 0x4, RZ ;  /* 0x0000000407057824 */ /* 0x000fc800078e00ff */
[----:B------:R-:W-:-:S04]  /*0200*/  IMAD R4, R5, R2, RZ ;  /* 0x0000000205047224 */ /* 0x000fc800078e02ff */
[----:B------:R-:W-:Y:S02]  /*0210*/  @P0 IMAD.IADD R0, R5, 0x1, R4 ;  /* 0x0000000105000824 */ /* 0x000fe400078e0204 */
[----:B--2---:R-:W-:-:S05]  /*0220*/  IMAD.IADD R15, R4, 0x1, R3 ;  /* 0x00000001040f7824 */ /* 0x004fca00078e0203 */
[----:B------:R-:W-:-:S13]  /*0230*/  ISETP.GE.AND P0, PT, R15, R0, PT ;  /* 0x000000000f00720c */ /* 0x000fda0003f06270 */
[----:B-1----:R-:W-:Y:S05]  /*0240*/  @P0 BRA `(.L_x_31) ;  /* 0x0000000400d40947 */ /* 0x002fea0003800000 */
[----:B------:R-:W-:Y:S01]  /*0250*/  IADD3 R4, PT, PT, R0, -0x1, RZ ;  /* 0xffffffff00047810 */ /* 0x000fe20007ffe0ff */
[-C--:B------:R-:W-:Y:S01]  /*0260*/  IMAD R7, R7, R2.reuse, RZ ;  /* 0x0000000207077224 */ /* 0x080fe200078e02ff */
[----:B------:R-:W-:Y:S01]  /*0270*/  BSSY.RECONVERGENT B1, `(.L_x_32) ;  /* 0x000001d000017945 */ /* 0x000fe20003800200 */
[----:B------:R-:W-:Y:S01]  /*0280*/  IMAD R5, R5, R2, R3 ;  /* 0x0000000205057224 */ /* 0x000fe200078e0203 */
[----:B------:R-:W-:Y:S01]  /*0290*/  CS2R R8, SRZ ;  /* 0x0000000000087805 */ /* 0x000fe2000001ff00 */
[----:B------:R-:W-:-:S04]  /*02a0*/  IMAD R4, R7, -0x4, R4 ;  /* 0xfffffffc07047824 */ /* 0x000fc800078e0204 */
[----:B------:R-:W-:-:S05]  /*02b0*/  IMAD.IADD R4, R4, 0x1, -R3 ;  /* 0x0000000104047824 */ /* 0x000fca00078e0a03 */
[----:B------:R-:W-:-:S04]  /*02c0*/  LEA.HI R4, R4, 0x1, RZ, 0x18 ;  /* 0x0000000104047811 */ /* 0x000fc800078fc0ff */
[----:B------:R-:W-:-:S13]  /*02d0*/  LOP3.LUT P0, R10, R4, 0x3, RZ, 0xc0, !PT ;  /* 0x00000003040a7812 */ /* 0x000fda000780c0ff */
[----:B------:R-:W-:Y:S05]  /*02e0*/  @!P0 BRA `(.L_x_33) ;  /* 0x0000000000548947 */ /* 0x000fea0003800000 */
[----:B------:R-:W0:Y:S01]  /*02f0*/  LDC.64 R6, c[0x0][0x380] ;  /* 0x0000e000ff067b82 */ /* 0x000e220000000a00 */
[----:B------:R-:W-:Y:S01]  /*0300*/  ISETP.NE.AND P0, PT, R10, 0x1, PT ;  /* 0x000000010a00780c */ /* 0x000fe20003f05270 */
[----:B------:R-:W-:Y:S01]  /*0310*/  BSSY.RECONVERGENT B2, `(.L_x_34) ;  /* 0x000000e000027945 */ /* 0x000fe20003800200 */
[----:B------:R-:W-:-:S11]  /*0320*/  CS2R R8, SRZ ;  /* 0x0000000000087805 */ /* 0x000fd6000001ff00 */
[----:B------:R-:W-:Y:S05]  /*0330*/  @!P0 BRA `(.L_x_35) ;  /* 0x00000000002c8947 */ /* 0x000fea0003800000 */
[----:B------:R-:W1:Y:S01]  /*0340*/  LDC.64 R12, c[0x0][0x380] ;  /* 0x0000e000ff0c7b82 */ /* 0x000e620000000a00 */
[----:B------:R-:W-:-:S13]  /*0350*/  ISETP.NE.AND P0, PT, R10, 0x2, PT ;  /* 0x000000020a00780c */ /* 0x000fda0003f05270 */
[----:B-1----:R-:W-:-:S04]  /*0360*/  @P0 IMAD.WIDE R10, R15, 0x8, R12 ;  /* 0x000000080f0a0825 */ /* 0x002fc800078e020c */
[----:B------:R-:W-:Y:S02]  /*0370*/  @P0 VIADD R15, R15, 0x100 ;  /* 0x000001000f0f0836 */ /* 0x000fe40000000000 */
[----:B------:R-:W2:Y:S02]  /*0380*/  @P0 LDG.E.64.CONSTANT R10, desc[UR6][R10.64] ;  /* 0x000000060a0a0981 */ /* 0x000ea4000c1e9b00 */
[----:B------:R-:W-:-:S06]  /*0390*/  IMAD.WIDE R12, R15, 0x8, R12 ;  /* 0x000000080f0c7825 */ /* 0x000fcc00078e020c */
[----:B------:R-:W3:Y:S01]  /*03a0*/  LDG.E.64.CONSTANT R12, desc[UR6][R12.64] ;  /* 0x000000060c0c7981 */ /* 0x000ee2000c1e9b00 */
[----:B------:R-:W-:Y:S01]  /*03b0*/  CS2R R8, SRZ ;  /* 0x0000000000087805 */ /* 0x000fe2000001ff00 */
[----:B------:R-:W-:Y:S01]  /*03c0*/  VIADD R15, R15, 0x100 ;  /* 0x000001000f0f7836 */ /* 0x000fe20000000000 */
[----:B--2---:R-:W-:-:S08]  /*03d0*/  @P0 DADD R8, RZ, R10 ;  /* 0x00000000ff080229 */ /* 0x004fd0000000000a */
[----:B---3--:R-:W-:-:S11]  /*03e0*/  DADD R8, R12, R8 ;  /* 0x000000000c087229 */ /* 0x008fd60000000008 */
.L_x_35:
[----:B------:R-:W-:Y:S05]  /*03f0*/  BSYNC.RECONVERGENT B2 ;  /* 0x0000000000027941 */ /* 0x000fea0003800200 */
.L_x_34:
[----:B0-----:R-:W-:-:S06]  /*0400*/  IMAD.WIDE R6, R15, 0x8, R6 ;  /* 0x000000080f067825 */ /* 0x001fcc00078e0206 */
[----:B------:R-:W2:Y:S01]  /*0410*/  LDG.E.64.CONSTANT R6, desc[UR6][R6.64] ;  /* 0x0000000606067981 */ /* 0x000ea2000c1e9b00 */
[----:B------:R-:W-:Y:S01]  /*0420*/  VIADD R5, R15, 0x100 ;  /* 0x000001000f057836 */ /* 0x000fe20000000000 */
[----:B--2---:R-:W-:-:S11]  /*0430*/  DADD R8, R6, R8 ;  /* 0x0000000006087229 */ /* 0x004fd60000000008 */
.L_x_33:
[----:B------:R-:W-:Y:S05]  /*0440*/  BSYNC.RECONVERGENT B1 ;  /* 0x0000000000017941 */ /* 0x000fea0003800200 */
.L_x_32:
[----:B------:R-:W-:-:S13]  /*0450*/  ISETP.GE.U32.AND P0, PT, R4, 0x4, PT ;  /* 0x000000040400780c */ /* 0x000fda0003f06070 */
[----:B------:R-:W-:Y:S05]  /*0460*/  @!P0 BRA `(.L_x_31) ;  /* 0x00000004004c8947 */ /* 0x000fea0003800000 */
[----:B------:R-:W0:Y:S01]  /*0470*/  LDC.64 R6, c[0x0][0x380] ;  /* 0x0000e000ff067b82 */ /* 0x000e220000000a00 */
[----:B------:R-:W-:Y:S01]  /*0480*/  IADD3 R4, PT, PT, R0, -R5, RZ ;  /* 0x8000000500047210 */ /* 0x000fe20007ffe0ff */
[----:B------:R-:W-:Y:S01]  /*0490*/  BSSY.RECONVERGENT B1, `(.L_x_36) ;  /* 0x000002c000017945 */ /* 0x000fe20003800200 */
[----:B------:R-:W-:Y:S02]  /*04a0*/  PLOP3.LUT P0, PT, PT, PT, PT, 0x80, 0x8 ;  /* 0x000000000008781c */ /* 0x000fe40003f0f070 */
[----:B------:R-:W-:Y:S01]  /*04b0*/  ISETP.GT.AND P1, PT, R4, 0xc00, PT ;  /* 0x00000c000400780c */ /* 0x000fe20003f24270 */
[----:B0-----:R-:W-:-:S12]  /*04c0*/  IMAD.WIDE R6, R5, 0x8, R6 ;  /* 0x0000000805067825 */ /* 0x001fd800078e0206 */
[----:B------:R-:W-:Y:S05]  /*04d0*/  @!P1 BRA `(.L_x_37) ;  /* 0x00000000009c9947 */ /* 0x000fea0003800000 */
[----:B------:R-:W-:Y:S01]  /*04e0*/  PLOP3.LUT P0, PT, PT, PT, PT, 0x8, 0x80 ;  /* 0x000000000080781c */ /* 0x000fe20003f0e170 */
[----:B------:R-:W-:-:S12]  /*04f0*/  VIADD R4, R0, 0xfffff400 ;  /* 0xfffff40000047836 */ /* 0x000fd80000000000 */
.L_x_38:
[----:B------:R-:W2:Y:S04]  /*0500*/  LDG.E.64.CONSTANT R20, desc[UR6][R6.64] ;  /* 0x0000000606147981 */ /* 0x000ea8000c1e9b00 */
[----:B------:R-:W3:Y:S04]  /*0510*/  LDG.E.64.CONSTANT R18, desc[UR6][R6.64+0x800] ;  /* 0x0008000606127981 */ /* 0x000ee8000c1e9b00 */
[----:B------:R-:W4:Y:S04]  /*0520*/  LDG.E.64.CONSTANT R16, desc[UR6][R6.64+0x1000] ;  /* 0x0010000606107981 */ /* 0x000f28000c1e9b00 */
[----:B------:R-:W5:Y:S04]  /*0530*/  LDG.E.64.CONSTANT R14, desc[UR6][R6.64+0x1800] ;  /* 0x00180006060e7981 */ /* 0x000f68000c1e9b00 */
[----:B------:R-:W5:Y:S04]  /*0540*/  LDG.E.64.CONSTANT R12, desc[UR6][R6.64+0x2000] ;  /* 0x00200006060c7981 */ /* 0x000f68000c1e9b00 */
[----:B------:R-:W5:Y:S04]  /*0550*/  LDG.E.64.CONSTANT R10, desc[UR6][R6.64+0x2800] ;  /* 0x00280006060a7981 */ /* 0x000f68000c1e9b00 */
[----:B------:R-:W5:Y:S04]  /*0560*/  LDG.E.64.CONSTANT R24, desc[UR6][R6.64+0x3000] ;  /* 0x0030000606187981 */ /* 0x000f68000c1e9b00 */
[----:B------:R-:W5:Y:S01]  /*0570*/  LDG.E.64.CONSTANT R22, desc[UR6][R6.64+0x3800] ;  /* 0x0038000606167981 */ /* 0x000f62000c1e9b00 */
[----:B--2---:R-:W-:-:S03]  /*0580*/  DADD R20, R20, R8 ;  /* 0x0000000014147229 */ /* 0x004fc60000000008 */
[----:B------:R-:W2:Y:S05]  /*0590*/  LDG.E.64.CONSTANT R8, desc[UR6][R6.64+0x4000] ;  /* 0x0040000606087981 */ /* 0x000eaa000c1e9b00 */
[----:B---3--:R-:W-:Y:S02]  /*05a0*/  DADD R18, R20, R18 ;  /* 0x0000000014127229 */ /* 0x008fe40000000012 */
[----:B------:R-:W3:Y:S06]  /*05b0*/  LDG.E.64.CONSTANT R20, desc[UR6][R6.64+0x4800] ;  /* 0x0048000606147981 */ /* 0x000eec000c1e9b00 */
[----:B----4-:R-:W-:-:S02]  /*05c0*/  DADD R16, R18, R16 ;  /* 0x0000000012107229 */ /* 0x010fc40000000010 */
[----:B------:R-:W4:Y:S06]  /*05d0*/  LDG.E.64.CONSTANT R18, desc[UR6][R6.64+0x5000] ;  /* 0x0050000606127981 */ /* 0x000f2c000c1e9b00 */
[----:B-----5:R-:W-:Y:S02]  /*05e0*/  DADD R14, R16, R14 ;  /* 0x00000000100e7229 */ /* 0x020fe4000000000e */
[----:B------:R-:W5:Y:S06]  /*05f0*/  LDG.E.64.CONSTANT R16, desc[UR6][R6.64+0x5800] ;  /* 0x0058000606107981 */ /* 0x000f6c000c1e9b00 */
[----:B------:R-:W-:-:S02]  /*0600*/  DADD R12, R14, R12 ;  /* 0x000000000e0c7229 */ /* 0x000fc4000000000c */
[----:B------:R-:W5:Y:S06]  /*0610*/  LDG.E.64.CONSTANT R14, desc[UR6][R6.64+0x6000] ;  /* 0x00600006060e7981 */ /* 0x000f6c000c1e9b00 */
[----:B------:R-:W-:Y:S02]  /*0620*/  DADD R10, R12, R10 ;  /* 0x000000000c0a7229 */ /* 0x000fe4000000000a */
[----:B------:R-:W5:Y:S06]  /*0630*/  LDG.E.64.CONSTANT R12, desc[UR6][R6.64+0x6800] ;  /* 0x00680006060c7981 */ /* 0x000f6c000c1e9b00 */
[----:B------:R-:W-:-:S02]  /*0640*/  DADD R24, R10, R24 ;  /* 0x000000000a187229 */ /* 0x000fc40000000018 */
[----:B------:R-:W5:Y:S06]  /*0650*/  LDG.E.64.CONSTANT R10, desc[UR6][R6.64+0x7000] ;  /* 0x00700006060a7981 */ /* 0x000f6c000c1e9b00 */
[----:B------:R-:W-:Y:S02]  /*0660*/  DADD R22, R24, R22 ;  /* 0x0000000018167229 */ /* 0x000fe40000000016 */
[----:B------:R0:W5:Y:S01]  /*0670*/  LDG.E.64.CONSTANT R24, desc[UR6][R6.64+0x7800] ;  /* 0x0078000606187981 */ /* 0x000162000c1e9b00 */
[----:B------:R-:W-:-:S05]  /*0680*/  VIADD R5, R5, 0x1000 ;  /* 0x0000100005057836 */ /* 0x000fca0000000000 */
[----:B------:R-:W-:Y:S02]  /*0690*/  ISETP.GE.AND P1, PT, R5, R4, PT ;  /* 0x000000040500720c */ /* 0x000fe40003f26270 */
[----:B0-----:R-:W-:-:S05]  /*06a0*/  IADD3 R6, P2, PT, R6, 0x8000, RZ ;  /* 0x0000800006067810 */ /* 0x001fca0007f5e0ff */
[----:B------:R-:W-:Y:S01]  /*06b0*/  IMAD.X R7, RZ, RZ, R7, P2 ;  /* 0x000000ffff077224 */ /* 0x000fe200010e0607 */
[----:B--2---:R-:W-:-:S08]  /*06c0*/  DADD R8, R22, R8 ;  /* 0x0000000016087229 */ /* 0x004fd00000000008 */
[----:B---3--:R-:W-:-:S08]  /*06d0*/  DADD R8, R8, R20 ;  /* 0x0000000008087229 */ /* 0x008fd00000000014 */
[----:B----4-:R-:W-:-:S08]  /*06e0*/  DADD R8, R8, R18 ;  /* 0x0000000008087229 */ /* 0x010fd00000000012 */
[----:B-----5:R-:W-:-:S08]  /*06f0*/  DADD R8, R8, R16 ;  /* 0x0000000008087229 */ /* 0x020fd00000000010 */
[----:B------:R-:W-:-:S08]  /*0700*/  DADD R8, R8, R14 ;  /* 0x0000000008087229 */ /* 0x000fd0000000000e */
[----:B------:R-:W-:-:S08]  /*0710*/  DADD R8, R8, R12 ;  /* 0x0000000008087229 */ /* 0x000fd0000000000c */
[----:B------:R-:W-:-:S08]  /*0720*/  DADD R8, R8, R10 ;  /* 0x0000000008087229 */ /* 0x000fd0000000000a */
[----:B------:R-:W-:Y:S01]  /*0730*/  DADD R8, R8, R24 ;  /* 0x0000000008087229 */ /* 0x000fe20000000018 */
[----:B------:R-:W-:Y:S10]  /*0740*/  @!P1 BRA `(.L_x_38) ;  /* 0xfffffffc006c9947 */ /* 0x000ff4000383ffff */
.L_x_37:
[----:B------:R-:W-:Y:S05]  /*0750*/  BSYNC.RECONVERGENT B1 ;  /* 0x0000000000017941 */ /* 0x000fea0003800200 */
.L_x_36:
[----:B------:R-:W-:Y:S01]  /*0760*/  IMAD.IADD R4, R0, 0x1, -R5 ;  /* 0x0000000100047824 */ /* 0x000fe200078e0a05 */
[----:B------:R-:W-:Y:S04]  /*0770*/  BSSY.RECONVERGENT B1, `(.L_x_39) ;  /* 0x0000018000017945 */ /* 0x000fe80003800200 */
[----:B------:R-:W-:-:S13]  /*0780*/  ISETP.GT.AND P1, PT, R4, 0x400, PT ;  /* 0x000004000400780c */ /* 0x000fda0003f24270 */
[----:B------:R-:W-:Y:S05]  /*0790*/  @!P1 BRA `(.L_x_40) ;  /* 0x0000000000549947 */ /* 0x000fea0003800000 */
[----:B------:R-:W2:Y:S04]  /*07a0*/  LDG.E.64.CONSTANT R24, desc[UR6][R6.64] ;  /* 0x0000000606187981 */ /* 0x000ea8000c1e9b00 */
[----:B------:R-:W3:Y:S04]  /*07b0*/  LDG.E.64.CONSTANT R22, desc[UR6][R6.64+0x800] ;  /* 0x0008000606167981 */ /* 0x000ee8000c1e9b00 */
[----:B------:R-:W4:Y:S04]  /*07c0*/  LDG.E.64.CONSTANT R20, desc[UR6][R6.64+0x1000] ;  /* 0x0010000606147981 */ /* 0x000f28000c1e9b00 */
[----:B------:R-:W5:Y:S04]  /*07d0*/  LDG.E.64.CONSTANT R18, desc[UR6][R6.64+0x1800] ;  /* 0x0018000606127981 */ /* 0x000f68000c1e9b00 */
[----:B------:R-:W5:Y:S04]  /*07e0*/  LDG.E.64.CONSTANT R16, desc[UR6][R6.64+0x2000] ;  /* 0x0020000606107981 */ /* 0x000f68000c1e9b00 */
[----:B------:R-:W5:Y:S04]  /*07f0*/  LDG.E.64.CONSTANT R14, desc[UR6][R6.64+0x2800] ;  /* 0x00280006060e7981 */ /* 0x000f68000c1e9b00 */
[----:B------:R-:W5:Y:S04]  /*0800*/  LDG.E.64.CONSTANT R12, desc[UR6][R6.64+0x3000] ;  /* 0x00300006060c7981 */ /* 0x000f68000c1e9b00 */
[----:B------:R0:W5:Y:S01]  /*0810*/  LDG.E.64.CONSTANT R10, desc[UR6][R6.64+0x3800] ;  /* 0x00380006060a7981 */ /* 0x000162000c1e9b00 */
[----:B------:R-:W-:Y:S01]  /*0820*/  IADD3 R4, P1, PT, R6, 0x4000, RZ ;  /* 0x0000400006047810 */ /* 0x000fe20007f3e0ff */
[----:B------:R-:W-:Y:S01]  /*0830*/  VIADD R5, R5, 0x800 ;  /* 0x0000080005057836 */ /* 0x000fe20000000000 */
[----:B------:R-:W-:-:S02]  /*0840*/  PLOP3.LUT P0, PT, PT, PT, PT, 0x8, 0x80 ;  /* 0x000000000080781c */ /* 0x000fc40003f0e170 */
[----:B0-----:R-:W-:Y:S01]  /*0850*/  IADD3.X R7, PT, PT, RZ, R7, RZ, P1, !PT ;  /* 0x00000007ff077210 */ /* 0x001fe20000ffe4ff */
[----:B------:R-:W-:Y:S01]  /*0860*/  IMAD.MOV.U32 R6, RZ, RZ, R4 ;  /* 0x000000ffff067224 */ /* 0x000fe200078e0004 */
[----:B--2---:R-:W-:-:S08]  /*0870*/  DADD R24, R8, R24 ;  /* 0x0000000008187229 */ /* 0x004fd00000000018 */
[----:B---3--:R-:W-:-:S08]  /*0880*/  DADD R22, R24, R22 ;  /* 0x0000000018167229 */ /* 0x008fd00000000016 */
[----:B----4-:R-:W-:-:S08]  /*0890*/  DADD R20, R22, R20 ;  /* 0x0000000016147229 */ /* 0x010fd00000000014 */
[----:B-----5:R-:W-:-:S08]  /*08a0*/  DADD R18, R20, R18 ;  /* 0x0000000014127229 */ /* 0x020fd00000000012 */
[----:B------:R-:W-:-:S08]  /*08b0*/  DADD R16, R18, R16 ;  /* 0x0000000012107229 */ /* 0x000fd00000000010 */
[----:B------:R-:W-:-:S08]  /*08c0*/  DADD R14, R16, R14 ;  /* 0x00000000100e7229 */ /* 0x000fd0000000000e */
[----:B------:R-:W-:-:S08]  /*08d0*/  DADD R12, R14, R12 ;  /* 0x000000000e0c7229 */ /* 0x000fd0000000000c */
[----:B------:R-:W-:-:S11]  /*08e0*/  DADD R8, R12, R10 ;  /* 0x000000000c087229 */ /* 0x000fd6000000000a */
.L_x_40:
[----:B------:R-:W-:Y:S05]  /*08f0*/  BSYNC.RECONVERGENT B1 ;  /* 0x0000000000017941 */ /* 0x000fea0003800200 */
.L_x_39:
[----:B------:R-:W-:-:S13]  /*0900*/  ISETP.LT.OR P0, PT, R5, R0, P0 ;  /* 0x000000000500720c */ /* 0x000fda0000701670 */
[----:B------:R-:W-:Y:S05]  /*0910*/  @!P0 BRA `(.L_x_31) ;  /* 0x0000000000208947 */ /* 0x000fea0003800000 */
[----:B------:R-:W2:Y:S04]  /*0920*/  LDG.E.64.CONSTANT R4, desc[UR6][R6.64] ;  /* 0x0000000606047981 */ /* 0x000ea8000c1e9b00 */
[----:B------:R-:W3:Y:S04]  /*0930*/  LDG.E.64.CONSTANT R10, desc[UR6][R6.64+0x800] ;  /* 0x00080006060a7981 */ /* 0x000ee8000c1e9b00 */
[----:B------:R-:W4:Y:S04]  /*0940*/  LDG.E.64.CONSTANT R12, desc[UR6][R6.64+0x1000] ;  /* 0x00100006060c7981 */ /* 0x000f28000c1e9b00 */
[----:B------:R-:W5:Y:S01]  /*0950*/  LDG.E.64.CONSTANT R14, desc[UR6][R6.64+0x1800] ;  /* 0x00180006060e7981 */ /* 0x000f62000c1e9b00 */
[----:B--2---:R-:W-:-:S08]  /*0960*/  DADD R4, R8, R4 ;  /* 0x0000000008047229 */ /* 0x004fd00000000004 */
[----:B---3--:R-:W-:-:S08]  /*0970*/  DADD R4, R4, R10 ;  /* 0x0000000004047229 */ /* 0x008fd0000000000a */
[----:B----4-:R-:W-:-:S08]  /*0980*/  DADD R4, R4, R12 ;  /* 0x0000000004047229 */ /* 0x010fd0000000000c */
[----:B-----5:R-:W-:-:S11]  /*0990*/  DADD R8, R4, R14 ;  /* 0x0000000004087229 */ /* 0x020fd6000000000e */
.L_x_31:
[----:B------:R-:W-:Y:S05]  /*09a0*/  BSYNC.RECONVERGENT B0 ;  /* 0x0000000000007941 */ /* 0x000fea0003800200 */
.L_x_30:
[----:B------:R-:W0:Y:S01]  /*09b0*/  S2UR UR5, SR_CgaCtaId ;  /* 0x00000000000579c3 */ /* 0x000e220000008800 */
[----:B------:R-:W-:Y:S01]  /*09c0*/  UMOV UR4, 0x400 ;  /* 0x0000040000047882 */ /* 0x000fe20000000000 */
[C---:B------:R-:W-:Y:S01]  /*09d0*/  ISETP.GT.AND P1, PT, R3.reuse, 0x7f, PT ;  /* 0x0000007f0300780c */ /* 0x040fe20003f24270 */
[----:B------:R-:W-:Y:S01]  /*09e0*/  BSSY.RECONVERGENT B0, `(.L_x_41) ;  /* 0x000002b000007945 */ /* 0x000fe20003800200 */
[C---:B------:R-:W-:Y:S02]  /*09f0*/  ISETP.GT.AND P0, PT, R3.reuse, 0x3f, PT ;  /* 0x0000003f0300780c */ /* 0x040fe40003f04270 */
[----:B------:R-:W-:Y:S01]  /*0a00*/  ISETP.NE.AND P2, PT, R3, RZ, PT ;  /* 0x000000ff0300720c */ /* 0x000fe20003f45270 */
[----:B0-----:R-:W-:-:S06]  /*0a10*/  ULEA UR4, UR5, UR4, 0x18 ;  /* 0x0000000405047291 */ /* 0x001fcc000f8ec0ff */
[----:B------:R-:W-:-:S05]  /*0a20*/  LEA R5, R3, UR4, 0x3 ;  /* 0x0000000403057c11 */ /* 0x000fca000f8e18ff */
[----:B------:R-:W-:Y:S01]  /*0a30*/  STS.64 [R5], R8 ;  /* 0x0000000805007388 */ /* 0x000fe20000000a00 */
[----:B------:R-:W-:Y:S06]  /*0a40*/  BAR.SYNC.DEFER_BLOCKING 0x0 ;  /* 0x0000000000007b1d */ /* 0x000fec0000010000 */
[----:B------:R-:W-:Y:S04]  /*0a50*/  @!P1 LDS.64 R6, [R5] ;  /* 0x0000000005069984 */ /* 0x000fe80000000a00 */
[----:B------:R-:W0:Y:S02]  /*0a60*/  @!P1 LDS.64 R10, [R5+0x400] ;  /* 0x00040000050a9984 */ /* 0x000e240000000a00 */
[----:B0-----:R-:W-:-:S07]  /*0a70*/  @!P1 DADD R6, R6, R10 ;  /* 0x0000000006069229 */ /* 0x001fce000000000a */
[----:B------:R-:W-:Y:S01]  /*0a80*/  @!P1 STS.64 [R5], R6 ;  /* 0x0000000605009388 */ /* 0x000fe20000000a00 */
[----:B------:R-:W-:Y:S01]  /*0a90*/  BAR.SYNC.DEFER_BLOCKING 0x0 ;  /* 0x0000000000007b1d */ /* 0x000fe20000010000 */
[----:B------:R-:W-:-:S05]  /*0aa0*/  ISETP.GT.AND P1, PT, R3, 0x1f, PT ;  /* 0x0000001f0300780c */ /* 0x000fca0003f24270 */
[----:B------:R-:W-:Y:S04]  /*0ab0*/  @!P0 LDS.64 R10, [R5] ;  /* 0x00000000050a8984 */ /* 0x000fe80000000a00 */
[----:B------:R-:W0:Y:S02]  /*0ac0*/  @!P0 LDS.64 R12, [R5+0x200] ;  /* 0x00020000050c8984 */ /* 0x000e240000000a00 */
[----:B0-----:R-:W-:-:S07]  /*0ad0*/  @!P0 DADD R10, R10, R12 ;  /* 0x000000000a0a8229 */ /* 0x001fce000000000c */
[----:B------:R0:W-:Y:S01]  /*0ae0*/  @!P0 STS.64 [R5], R10 ;  /* 0x0000000a05008388 */ /* 0x0001e20000000a00 */
[----:B------:R-:W-:Y:S06]  /*0af0*/  BAR.SYNC.DEFER_BLOCKING 0x0 ;  /* 0x0000000000007b1d */ /* 0x000fec0000010000 */
[----:B------:R-:W-:Y:S05]  /*0b00*/  @P1 BRA `(.L_x_42) ;  /* 0x0000000000601947 */ /* 0x000fea0003800000 */
[----:B------:R-:W-:Y:S04]  /*0b10*/  LDS.64 R6, [R5] ;  /* 0x0000000005067984 */ /* 0x000fe80000000a00 */
[----:B------:R-:W1:Y:S02]  /*0b20*/  LDS.64 R8, [R5+0x100] ;  /* 0x0001000005087984 */ /* 0x000e640000000a00 */
[----:B-1----:R-:W-:-:S07]  /*0b30*/  DADD R6, R6, R8 ;  /* 0x0000000006067229 */ /* 0x002fce0000000008 */
[----:B------:R-:W-:Y:S04]  /*0b40*/  STS.64 [R5], R6 ;  /* 0x0000000605007388 */ /* 0x000fe80000000a00 */
[----:B------:R-:W-:Y:S04]  /*0b50*/  LDS.64 R8, [R5] ;  /* 0x0000000005087984 */ /* 0x000fe80000000a00 */
[----:B0-----:R-:W0:Y:S02]  /*0b60*/  LDS.64 R10, [R5+0x80] ;  /* 0x00008000050a7984 */ /* 0x001e240000000a00 */
[----:B0-----:R-:W-:-:S07]  /*0b70*/  DADD R8, R8, R10 ;  /* 0x0000000008087229 */ /* 0x001fce000000000a */
[----:B------:R-:W-:Y:S04]  /*0b80*/  STS.64 [R5], R8 ;  /* 0x0000000805007388 */ /* 0x000fe80000000a00 */
[----:B------:R-:W-:Y:S04]  /*0b90*/  LDS.64 R10, [R5] ;  /* 0x00000000050a7984 */ /* 0x000fe80000000a00 */
[----:B------:R-:W0:Y:S02]  /*0ba0*/  LDS.64 R12, [R5+0x40] ;  /* 0x00004000050c7984 */ /* 0x000e240000000a00 */
        /* <DEDUP_REMOVED lines=13> */
[----:B------:R1:W-:Y:S04]  /*0c80*/  STS.64 [R5], R8 ;  /* 0x0000000805007388 */ /* 0x0003e80000000a00 */
.L_x_42:
[----:B------:R-:W-:Y:S05]  /*0c90*/  BSYNC.RECONVERGENT B0 ;  /* 0x0000000000007941 */ /* 0x000fea0003800200 */
.L_x_41:
[----:B------:R-:W-:Y:S05]  /*0ca0*/  @P2 EXIT ;  /* 0x000000000000294d */ /* 0x000fea0003800000 */
[----:B01----:R-:W0:Y:S01]  /*0cb0*/  LDS.64 R4, [UR4] ;  /* 0x00000004ff047984 */ /* 0x003e220008000a00 */
[----:B------:R-:W1:Y:S02]  /*0cc0*/  LDC.64 R6, c[0x0][0x388] ;  /* 0x0000e200ff067b82 */ /* 0x000e640000000a00 */
[----:B-1----:R-:W-:-:S05]  /*0cd0*/  IMAD.WIDE.U32 R2, R2, 0x8, R6 ;  /* 0x0000000802027825 */ /* 0x002fca00078e0006 */
[----:B0-----:R-:W-:Y:S01]  /*0ce0*/  STG.E.64 desc[UR6][R2.64], R4 ;  /* 0x0000000402007986 */ /* 0x001fe2000c101b06 */
[----:B------:R-:W-:Y:S05]  /*0cf0*/  EXIT ;  /* 0x000000000000794d */ /* 0x000fea0003800000 */
.L_x_43:
        /* <DEDUP_REMOVED lines=16> */
.L_x_92:


//--------------------- .text._Z11bottom_scanIf6float4EvPKT_PS1_S3_i --------------------------
	.section	.text._Z11bottom_scanIf6float4EvPKT_PS1_S3_i,"ax",@progbits
	.align	128
        .global         _Z11bottom_scanIf6float4EvPKT_PS1_S3_i
        .type           _Z11bottom_scanIf6float4EvPKT_PS1_S3_i,@function
        .size           _Z11bottom_scanIf6float4EvPKT_PS1_S3_i,(.L_x_93 - _Z11bottom_scanIf6float4EvPKT_PS1_S3_i)
        .other          _Z11bottom_scanIf6float4EvPKT_PS1_S3_i,@"STO_CUDA_ENTRY STV_DEFAULT"
_Z11bottom_scanIf6float4EvPKT_PS1_S3_i:
.text._Z11bottom_scanIf6float4EvPKT_PS1_S3_i:
        /* <DEDUP_REMOVED lines=9> */
[----:B------:R-:W-:Y:S02]  /*0090*/  SHF.R.S32.HI R0, RZ, 0x2, R0 ;  /* 0x00000002ff007819 */ /* 0x000fe40000011400 */
[----:B0-----:R-:W-:Y:S02]  /*00a0*/  IADD3 R2, PT, PT, R4, 0xffffffe, RZ ;  /* 0x0ffffffe04027810 */ /* 0x001fe40007ffe0ff */
[----:B------:R-:W0:Y:S02]  /*00b0*/  S2R R4, SR_CTAID.X ;  /* 0x0000000000047919 */ /* 0x000e240000002500 */
[----:B------:R1:W2:Y:S02]  /*00c0*/  F2I.FTZ.U32.TRUNC.NTZ R3, R2 ;  /* 0x0000000200037305 */ /* 0x0002a4000021f000 */
[----:B-1----:R-:W-:-:S02]  /*00d0*/  HFMA2 R2, -RZ, RZ, 0, 0 ;  /* 0x00000000ff027431 */ /* 0x002fc400000001ff */
[----:B--2---:R-:W-:-:S04]  /*00e0*/  IMAD.MOV R7, RZ, RZ, -R3 ;  /* 0x000000ffff077224 */ /* 0x004fc800078e0a03 */
[----:B------:R-:W-:-:S04]  /*00f0*/  IMAD R7, R7, UR5, RZ ;  /* 0x0000000507077c24 */ /* 0x000fc8000f8e02ff */
[----:B------:R-:W-:-:S06]  /*0100*/  IMAD.HI.U32 R3, R3, R7, R2 ;  /* 0x0000000703037227 */ /* 0x000fcc00078e0002 */
[----:B------:R-:W-:-:S04]  /*0110*/  IMAD.HI.U32 R3, R3, R0, RZ ;  /* 0x0000000003037227 */ /* 0x000fc800078e00ff */
[----:B------:R-:W-:-:S04]  /*0120*/  IMAD.MOV R5, RZ, RZ, -R3 ;  /* 0x000000ffff057224 */ /* 0x000fc800078e0a03 */
[----:B------:R-:W-:-:S05]  /*0130*/  IMAD R2, R5, UR5, R0 ;  /* 0x0000000505027c24 */ /* 0x000fca000f8e0200 */
[----:B------:R-:W-:-:S13]  /*0140*/  ISETP.GE.U32.AND P1, PT, R2, UR5, PT ;  /* 0x0000000502007c0c */ /* 0x000fda000bf26070 */
[----:B------:R-:W-:Y:S01]  /*0150*/  @P1 IADD3 R2, PT, PT, R2, -UR5, RZ ;  /* 0x8000000502021c10 */ /* 0x000fe2000fffe0ff */
[----:B------:R-:W-:Y:S01]  /*0160*/  @P1 VIADD R3, R3, 0x1 ;  /* 0x0000000103031836 */ /* 0x000fe20000000000 */
[----:B0-----:R-:W-:Y:S02]  /*0170*/  ISETP.NE.AND P1, PT, R4, UR4, PT ;  /* 0x0000000404007c0c */ /* 0x001fe4000bf25270 */
[----:B------:R-:W-:-:S13]  /*0180*/  ISETP.GE.U32.AND P2, PT, R2, UR5, PT ;  /* 0x0000000502007c0c */ /* 0x000fda000bf46070 */
[----:B------:R-:W-:Y:S02]  /*0190*/  @P2 IADD3 R3, PT, PT, R3, 0x1, RZ ;  /* 0x0000000103032810 */ /* 0x000fe40007ffe0ff */
        /* <DEDUP_REMOVED lines=8> */
[----:B-1----:R0:W5:Y:S01]  /*0220*/  LDG.E.CONSTANT R22, desc[UR8][R22.64] ;  /* 0x0000000816167981 */ /* 0x002162000c1e9900 */
[----:B------:R-:W1:Y:S01]  /*0230*/  LDC R2, c[0x0][0x360] ;  /* 0x0000d800ff027b82 */ /* 0x000e620000000800 */
[----:B------:R-:W-:Y:S01]  /*0240*/  UMOV UR4, 0x400 ;  /* 0x0000040000047882 */ /* 0x000fe20000000000 */
[----:B------:R-:W2:Y:S01]  /*0250*/  S2R R3, SR_TID.X ;  /* 0x0000000000037919 */ /* 0x000ea20000002100 */
[----:B------:R-:W-:-:S05]  /*0260*/  UIADD3 UR4, UPT, UPT, UR4, 0x10, URZ ;  /* 0x0000001004047890 */ /* 0x000fca000fffe0ff */
[----:B------:R-:W3:Y:S01]  /*0270*/  S2UR UR5, SR_CgaCtaId ;  /* 0x00000000000579c3 */ /* 0x000ee20000008800 */
[----:B-1----:R-:W-:-:S04]  /*0280*/  SHF.R.U32.HI R13, RZ, 0x5, R2 ;  /* 0x00000005ff0d7819 */ /* 0x002fc80000011602 */
[----:B------:R-:W1:Y:S01]  /*0290*/  I2F.U32.RP R7, R13 ;  /* 0x0000000d00077306 */ /* 0x000e620000209000 */
[----:B------:R-:W-:Y:S01]  /*02a0*/  IMAD.MOV R9, RZ, RZ, -R13 ;  /* 0x000000ffff097224 */ /* 0x000fe200078e0a0d */
[C---:B------:R-:W-:Y:S01]  /*02b0*/  ISETP.NE.U32.AND P2, PT, R13.reuse, RZ, PT ;  /* 0x000000ff0d00720c */ /* 0x040fe20003f45070 */
[----:B---3--:R-:W-:Y:S01]  /*02c0*/  ULEA UR4, UR5, UR4, 0x18 ;  /* 0x0000000405047291 */ /* 0x008fe2000f8ec0ff */
[----:B------:R-:W-:Y:S02]  /*02d0*/  IADD3 R20, PT, PT, R13, -0x1, RZ ;  /* 0xffffffff0d147810 */ /* 0x000fe40007ffe0ff */
[----:B--2---:R-:W-:Y:S02]  /*02e0*/  LEA R12, R2, R3, 0x1 ;  /* 0x00000003020c7211 */ /* 0x004fe400078e08ff */
[----:B------:R-:W-:Y:S02]  /*02f0*/  LOP3.LUT R21, R20, 0x3, RZ, 0xc0, !PT ;  /* 0x0000000314157812 */ /* 0x000fe400078ec0ff */
[----:B------:R-:W-:Y:S01]  /*0300*/  LEA R12, R12, UR4, 0x2 ;  /* 0x000000040c0c7c11 */ /* 0x000fe2000f8e10ff */
[----:B-1----:R-:W1:Y:S02]  /*0310*/  MUFU.RCP R7, R7 ;  /* 0x0000000700077308 */ /* 0x002e640000001000 */
[----:B-1----:R-:W-:-:S06]  /*0320*/  IADD3 R4, PT, PT, R7, 0xffffffe, RZ ;  /* 0x0ffffffe07047810 */ /* 0x002fcc0007ffe0ff */
[----:B------:R1:W2:Y:S02]  /*0330*/  F2I.FTZ.U32.TRUNC.NTZ R5, R4 ;  /* 0x0000000400057305 */ /* 0x0002a4000021f000 */
[----:B-1----:R-:W-:Y:S01]  /*0340*/  MOV R4, RZ ;  /* 0x000000ff00047202 */ /* 0x002fe20000000f00 */
[----:B--2---:R-:W-:-:S04]  /*0350*/  IMAD R9, R9, R5, RZ ;  /* 0x0000000509097224 */ /* 0x004fc800078e02ff */
[----:B------:R-:W-:Y:S01]  /*0360*/  IMAD.HI.U32 R8, R5, R9, R4 ;  /* 0x0000000905087227 */ /* 0x000fe200078e0004 */
[----:B------:R-:W-:Y:S02]  /*0370*/  LOP3.LUT R5, RZ, R13, RZ, 0x33, !PT ;  /* 0x0000000dff057212 */ /* 0x000fe400078e33ff */
[----:B------:R-:W-:Y:S01]  /*0380*/  IADD3 R4, PT, PT, R3, R2, RZ ;  /* 0x0000000203047210 */ /* 0x000fe20007ffe0ff */
[----:B------:R-:W-:Y:S02]  /*0390*/  IMAD.MOV.U32 R9, RZ, RZ, 0x2 ;  /* 0x00000002ff097424 */ /* 0x000fe400078e00ff */
[----:B------:R-:W-:Y:S01]  /*03a0*/  IMAD.HI.U32 R8, R8, R3, RZ ;  /* 0x0000000308087227 */ /* 0x000fe200078e00ff */
[----:B------:R-:W-:-:S03]  /*03b0*/  LEA R4, R4, UR4, 0x2 ;  /* 0x0000000404047c11 */ /* 0x000fc6000f8e10ff */
[----:B------:R-:W-:-:S04]  /*03c0*/  IMAD.MOV R10, RZ, RZ, -R8 ;  /* 0x000000ffff0a7224 */ /* 0x000fc800078e0a08 */
[----:B------:R-:W-:-:S05]  /*03d0*/  IMAD R10, R13, R10, R3 ;  /* 0x0000000a0d0a7224 */ /* 0x000fca00078e0203 */
[----:B------:R-:W-:-:S13]  /*03e0*/  ISETP.GE.U32.AND P0, PT, R10, R13, PT ;  /* 0x0000000d0a00720c */ /* 0x000fda0003f06070 */
[----:B------:R-:W-:Y:S01]  /*03f0*/  @P0 IADD3 R10, PT, PT, -R13, R10, RZ ;  /* 0x0000000a0d0a0210 */ /* 0x000fe20007ffe1ff */
[----:B------:R-:W-:-:S03]  /*0400*/  @P0 VIADD R8, R8, 0x1 ;  /* 0x0000000108080836 */ /* 0x000fc60000000000 */
[----:B------:R-:W-:-:S13]  /*0410*/  ISETP.GE.U32.AND P1, PT, R10, R13, PT ;  /* 0x0000000d0a00720c */ /* 0x000fda0003f26070 */
[----:B------:R-:W-:Y:S01]  /*0420*/  @P1 IADD3 R10, PT, PT, -R13, R10, RZ ;  /* 0x0000000a0d0a1210 */ /* 0x000fe20007ffe1ff */
[----:B------:R-:W-:-:S03]  /*0430*/  @P1 VIADD R8, R8, 0x1 ;  /* 0x0000000108081836 */ /* 0x000fc60000000000 */
[C---:B------:R-:W-:Y:S02]  /*0440*/  SEL R10, R5.reuse, R10, !P2 ;  /* 0x0000000a050a7207 */ /* 0x040fe40005000000 */
[----:B------:R-:W-:Y:S02]  /*0450*/  SEL R8, R5, R8, !P2 ;  /* 0x0000000805087207 */ /* 0x000fe40005000000 */
[----:B------:R-:W-:Y:S02]  /*0460*/  ISETP.NE.AND P0, PT, R10, RZ, PT ;  /* 0x000000ff0a00720c */ /* 0x000fe40003f05270 */
[----:B------:R-:W-:Y:S01]  /*0470*/  MOV R5, R6 ;  /* 0x0000000600057202 */ /* 0x000fe20000000f00 */
[----:B------:R-:W-:Y:S01]  /*0480*/  VIADD R6, R13, 0x1 ;  /* 0x000000010d067836 */ /* 0x000fe20000000000 */
[----:B------:R-:W-:Y:S01]  /*0490*/  SEL R9, R9, 0x1, !P0 ;  /* 0x0000000109097807 */ /* 0x000fe20004000000 */
[----:B------:R-:W-:Y:S01]  /*04a0*/  IMAD.IADD R18, R8, 0x1, R3 ;  /* 0x0000000108127824 */ /* 0x000fe200078e0203 */
[----:B------:R-:W-:Y:S01]  /*04b0*/  LEA R15, R2, R8, 0x1 ;  /* 0x00000008020f7211 */ /* 0x000fe200078e08ff */
[----:B------:R-:W-:-:S02]  /*04c0*/  IMAD R6, R6, R3, RZ ;  /* 0x0000000306067224 */ /* 0x000fc400078e02ff */
[----:B------:R-:W-:Y:S01]  /*04d0*/  IMAD.IADD R7, R5, 0x1, R3 ;  /* 0x0000000105077824 */ /* 0x000fe200078e0203 */
[----:B------:R-:W-:Y:S01]  /*04e0*/  IADD3 R9, PT, PT, R18, -R9, RZ ;  /* 0x8000000912097210 */ /* 0x000fe20007ffe0ff */
[----:B------:R-:W-:Y:S01]  /*04f0*/  IMAD.IADD R13, R13, 0x1, R6 ;  /* 0x000000010d0d7824 */ /* 0x000fe200078e0206 */
[----:B------:R-:W-:Y:S02]  /*0500*/  LEA R14, R6, UR4, 0x2 ;  /* 0x00000004060e7c11 */ /* 0x000fe4000f8e10ff */
[----:B------:R-:W-:Y:S02]  /*0510*/  LEA R15, R15, UR4, 0x2 ;  /* 0x000000040f0f7c11 */ /* 0x000fe4000f8e10ff */
[----:B------:R-:W-:Y:S02]  /*0520*/  LEA R18, R18, UR4, 0x2 ;  /* 0x0000000412127c11 */ /* 0x000fe4000f8e10ff */
[----:B0-----:R-:W-:-:S07]  /*0530*/  LEA R19, R9, UR4, 0x2 ;  /* 0x0000000409137c11 */ /* 0x001fce000f8e10ff */
.L_x_58:
[----:B------:R-:W-:Y:S02]  /*0540*/  ISETP.GE.AND P1, PT, R7, R0, PT ;  /* 0x000000000700720c */ /* 0x000fe40003f26270 */
[----:B0-----:R-:W-:Y:S02]  /*0550*/  CS2R R10, SRZ ;  /* 0x00000000000a7805 */ /* 0x001fe4000001ff00 */
[----:B------:R-:W-:-:S09]  /*0560*/  CS2R R8, SRZ ;  /* 0x0000000000087805 */ /* 0x000fd2000001ff00 */
[----:B------:R-:W0:Y:S02]  /*0570*/  @!P1 LDC.64 R16, c[0x0][0x380] ;  /* 0x0000e000ff109b82 */ /* 0x000e240000000a00 */
[----:B0-----:R-:W-:-:S05]  /*0580*/  @!P1 IMAD.WIDE R16, R7, 0x10, R16 ;  /* 0x0000001007109825 */ /* 0x001fca00078e0210 */
[----:B------:R-:W2:Y:S01]  /*0590*/  @!P1 LDG.E.128.CONSTANT R8, desc[UR8][R16.64] ;  /* 0x0000000810089981 */ /* 0x000ea2000c1e9d00 */
[----:B------:R-:W-:Y:S01]  /*05a0*/  ISETP.GT.U32.AND P0, PT, R3, 0x1f, PT ;  /* 0x0000001f0300780c */ /* 0x000fe20003f04070 */
[----:B------:R-:W-:Y:S02]  /*05b0*/  BSSY.RECONVERGENT B1, `(.L_x_44) ;  /* 0x00000f8000017945 */ /* 0x000fe40003800200 */
[----:B------:R0:W-:Y:S01]  /*05c0*/  STS [R4], RZ ;  /* 0x000000ff04007388 */ /* 0x0001e20000000800 */
[----:B------:R-:W-:Y:S01]  /*05d0*/  BAR.SYNC.DEFER_BLOCKING 0x0 ;  /* 0x0000000000007b1d */ /* 0x000fe20000010000 */
[----:B--2---:R-:W-:-:S04]  /*05e0*/  FADD R9, R8, R9 ;  /* 0x0000000908097221 */ /* 0x004fc80000000000 */
[----:B------:R-:W-:-:S04]  /*05f0*/  FADD R10, R9, R10 ;  /* 0x0000000a090a7221 */ /* 0x000fc80000000000 */
[----:B------:R-:W-:-:S05]  /*0600*/  FADD R11, R10, R11 ;  /* 0x0000000b0a0b7221 */ /* 0x000fca0000000000 */
[----:B------:R0:W-:Y:S01]  /*0610*/  STS [R18], R11 ;  /* 0x0000000b12007388 */ /* 0x0001e20000000800 */
[----:B------:R-:W-:Y:S06]  /*0620*/  BAR.SYNC.DEFER_BLOCKING 0x0 ;  /* 0x0000000000007b1d */ /* 0x000fec0000010000 */
[----:B-1----:R-:W-:Y:S05]  /*0630*/  @P0 BRA `(.L_x_45) ;  /* 0x0000000c00bc0947 */ /* 0x002fea0003800000 */
[----:B------:R-:W-:Y:S01]  /*0640*/  VIADD R16, R6, 0x1 ;  /* 0x0000000106107836 */ /* 0x000fe20000000000 */
[----:B------:R-:W-:Y:S01]  /*0650*/  BSSY.RECONVERGENT B0, `(.L_x_46) ;  /* 0x00000d8000007945 */ /* 0x000fe20003800200 */
[----:B------:R-:W-:-:S03]  /*0660*/  MOV R25, RZ ;  /* 0x000000ff00197202 */ /* 0x000fc60000000f00 */
[----:B------:R-:W-:-:S13]  /*0670*/  ISETP.GE.AND P0, PT, R16, R13, PT ;  /* 0x0000000d1000720c */ /* 0x000fda0003f06270 */
[----:B------:R-:W-:Y:S05]  /*0680*/  @P0 BRA `(.L_x_47) ;  /* 0x0000000c00500947 */ /* 0x000fea0003800000 */
[----:B------:R-:W-:Y:S01]  /*0690*/  ISETP.NE.AND P0, PT, R21, RZ, PT ;  /* 0x000000ff1500720c */ /* 0x000fe20003f05270 */
[----:B------:R-:W-:-:S12]  /*06a0*/  IMAD.MOV.U32 R25, RZ, RZ, RZ ;  /* 0x000000ffff197224 */ /* 0x000fd800078e00ff */
[----:B------:R-:W-:Y:S05]  /*06b0*/  @!P0 BRA `(.L_x_48) ;  /* 0x00000000007c8947 */ /* 0x000fea0003800000 */
[----:B------:R-:W-:-:S13]  /*06c0*/  ISETP.NE.AND P0, PT, R21, 0x1, PT ;  /* 0x000000011500780c */ /* 0x000fda0003f05270 */
[----:B------:R-:W-:Y:S05]  /*06d0*/  @!P0 BRA `(.L_x_49) ;  /* 0x0000000000488947 */ /* 0x000fea0003800000 */
[----:B------:R-:W-:Y:S02]  /*06e0*/  ISETP.NE.AND P0, PT, R21, 0x2, PT ;  /* 0x000000021500780c */ /* 0x000fe40003f05270 */
[----:B------:R-:W-:-:S11]  /*06f0*/  MOV R17, R6 ;  /* 0x0000000600117202 */ /* 0x000fd60000000f00 */
[----:B------:R-:W-:Y:S01]  /*0700*/  @P0 LDS R23, [R14] ;  /* 0x000000000e170984 */ /* 0x000fe20000000800 */
[----:B------:R-:W-:Y:S01]  /*0710*/  @P0 IMAD.MOV.U32 R17, RZ, RZ, R16 ;  /* 0x000000ffff110224 */ /* 0x000fe200078e0010 */
[----:B------:R-:W-:Y:S02]  /*0720*/  @P0 IADD3 R16, PT, PT, R6, 0x2, RZ ;  /* 0x0000000206100810 */ /* 0x000fe40007ffe0ff */
[----:B------:R-:W1:Y:S02]  /*0730*/  @P0 LDS R24, [R14+0x4] ;  /* 0x000004000e180984 */ /* 0x000e640000000800 */
[----:B------:R-:W-:Y:S01]  /*0740*/  LEA R25, R17, UR4, 0x2 ;  /* 0x0000000411197c11 */ /* 0x000fe2000f8e10ff */
[----:B-1----:R-:W-:Y:S01]  /*0750*/  @P0 FADD R23, R23, R24 ;  /* 0x0000001817170221 */ /* 0x002fe20000000000 */
[----:B------:R-:W-:-:S04]  /*0760*/  LEA R24, R16, UR4, 0x2 ;  /* 0x0000000410187c11 */ /* 0x000fc8000f8e10ff */
[----:B------:R-:W-:Y:S04]  /*0770*/  @P0 STS [R14+0x4], R23 ;  /* 0x000004170e000388 */ /* 0x000fe80000000800 */
[----:B------:R-:W-:Y:S04]  /*0780*/  @P0 LDS R27, [R14+0x4] ;  /* 0x000004000e1b0984 */ /* 0x000fe80000000800 */
[----:B------:R-:W-:Y:S04]  /*0790*/  LDS R17, [R24] ;  /* 0x0000000018117984 */ /* 0x000fe80000000800 */
[----:B------:R-:W1:Y:S02]  /*07a0*/  LDS R26, [R25] ;  /* 0x00000000191a7984 */ /* 0x000e640000000800 */
[----:B-1----:R-:W-:Y:S01]  /*07b0*/  FADD R27, R17, R26 ;  /* 0x0000001a111b7221 */ /* 0x002fe20000000000 */
[----:B------:R-:W-:-:S04]  /*07c0*/  VIADD R17, R16, 0x1 ;  /* 0x0000000110117836 */ /* 0x000fc80000000000 */
[----:B------:R1:W-:Y:S04]  /*07d0*/  STS [R24], R27 ;  /* 0x0000001b18007388 */ /* 0x0003e80000000800 */
[----:B------:R1:W2:Y:S01]  /*07e0*/  LDS R26, [R24] ;  /* 0x00000000181a7984 */ /* 0x0002a20000000800 */
[----:B------:R-:W-:Y:S05]  /*07f0*/  BRA `(.L_x_50) ;  /* 0x0000000000087947 */ /* 0x000fea0003800000 */
.L_x_49:
[----:B------:R-:W-:Y:S01]  /*0800*/  MOV R17, R16 ;  /* 0x0000001000117202 */ /* 0x000fe20000000f00 */
[----:B------:R-:W-:-:S07]  /*0810*/  IMAD.MOV.U32 R16, RZ, RZ, R6 ;  /* 0x000000ffff107224 */ /* 0x000fce00078e0006 */
.L_x_50:
[----:B------:R-:W-:Y:S02]  /*0820*/  LEA R23, R17, UR4, 0x2 ;  /* 0x0000000411177c11 */ /* 0x000fe4000f8e10ff */
[----:B-1----:R-:W-:-:S03]  /*0830*/  LEA R24, R16, UR4, 0x2 ;  /* 0x0000000410187c11 */ /* 0x002fc6000f8e10ff */
[----:B------:R-:W-:Y:S04]  /*0840*/  LDS R16, [R23] ;  /* 0x0000000017107984 */ /* 0x000fe80000000800 */
[----:B------:R-:W2:Y:S02]  /*0850*/  LDS R25, [R24] ;  /* 0x0000000018197984 */ /* 0x000ea40000000800 */
[----:B--2---:R-:W-:Y:S01]  /*0860*/  FADD R26, R16, R25 ;  /* 0x00000019101a7221 */ /* 0x004fe20000000000 */
[----:B------:R-:W-:-:S04]  /*0870*/  IADD3 R16, PT, PT, R17, 0x1, RZ ;  /* 0x0000000111107810 */ /* 0x000fc80007ffe0ff */
[----:B------:R1:W-:Y:S04]  /*0880*/  STS [R23], R26 ;  /* 0x0000001a17007388 */ /* 0x0003e80000000800 */
[----:B------:R1:W2:Y:S01]  /*0890*/  LDS R25, [R23] ;  /* 0x0000000017197984 */ /* 0x0002a20000000800 */
[----:B------:R-:W-:Y:S05]  /*08a0*/  BRA `(.L_x_51) ;  /* 0x0000000000047947 */ /* 0x000fea0003800000 */
.L_x_48:
[----:B------:R-:W-:-:S07]  /*08b0*/  IMAD.MOV.U32 R17, RZ, RZ, R6 ;  /* 0x000000ffff117224 */ /* 0x000fce00078e0006 */
.L_x_51:
[----:B------:R-:W-:-:S13]  /*08c0*/  ISETP.GE.U32.AND P0, PT, R20, 0x4, PT ;  /* 0x000000041400780c */ /* 0x000fda0003f06070 */
[----:B------:R-:W-:Y:S05]  /*08d0*/  @!P0 BRA `(.L_x_47) ;  /* 0x0000000800bc8947 */ /* 0x000fea0003800000 */
[----:B-1----:R-:W-:Y:S01]  /*08e0*/  IADD3 R23, PT, PT, R13, -R16, RZ ;  /* 0x800000100d177210 */ /* 0x002fe20007ffe0ff */
[----:B------:R-:W-:Y:S01]  /*08f0*/  BSSY.RECONVERGENT B2, `(.L_x_52) ;  /* 0x0000062000027945 */ /* 0x000fe20003800200 */
[----:B------:R-:W-:Y:S02]  /*0900*/  PLOP3.LUT P0, PT, PT, PT, PT, 0x80, 0x8 ;  /* 0x000000000008781c */ /* 0x000fe40003f0f070 */
[----:B------:R-:W-:Y:S02]  /*0910*/  ISETP.GT.AND P2, PT, R23, 0xc, PT ;  /* 0x0000000c1700780c */ /* 0x000fe40003f44270 */
[----:B------:R-:W-:-:S11]  /*0920*/  LEA R23, R16, UR4, 0x2 ;  /* 0x0000000410177c11 */ /* 0x000fd6000f8e10ff */
[----:B------:R-:W-:Y:S05]  /*0930*/  @!P2 BRA `(.L_x_53) ;  /* 0x000000040074a947 */ /* 0x000fea0003800000 */
[----:B------:R-:W-:Y:S01]  /*0940*/  BSSY.RECONVERGENT B3, `(.L_x_54) ;  /* 0x000005b000037945 */ /* 0x000fe20003800200 */
[----:B------:R-:W-:Y:S01]  /*0950*/  PLOP3.LUT P0, PT, PT, PT, PT, 0x8, 0x80 ;  /* 0x000000000080781c */ /* 0x000fe20003f0e170 */
[----:B------:R-:W-:-:S12]  /*0960*/  VIADD R24, R13, 0xfffffff4 ;  /* 0xfffffff40d187836 */ /* 0x000fd80000000000 */
.L_x_55:
[----:B--2---:R-:W-:Y:S02]  /*0970*/  LEA R25, R17, UR4, 0x2 ;  /* 0x0000000411197c11 */ /* 0x004fe4000f8e10ff */
[----:B------:R-:W-:Y:S04]  /*0980*/  LDS R17, [R23] ;  /* 0x0000000017117984 */ /* 0x000fe80000000800 */
[----:B------:R-:W1:Y:S02]  /*0990*/  LDS R26, [R25] ;  /* 0x00000000191a7984 */ /* 0x000e640000000800 */
[----:B-1----:R-:W-:-:S05]  /*09a0*/  FADD R26, R17, R26 ;  /* 0x0000001a111a7221 */ /* 0x002fca0000000000 */
[----:B------:R-:W-:Y:S04]  /*09b0*/  STS [R23], R26 ;  /* 0x0000001a17007388 */ /* 0x000fe80000000800 */
[----:B---3--:R-:W-:Y:S04]  /*09c0*/  LDS R27, [R23] ;  /* 0x00000000171b7984 */ /* 0x008fe80000000800 */
[----:B------:R-:W-:Y:S04]  /*09d0*/  LDS R17, [R23+0x4] ;  /* 0x0000040017117984 */ /* 0x000fe80000000800 */
[----:B------:R-:W1:Y:S02]  /*09e0*/  LDS R28, [R23] ;  /* 0x00000000171c7984 */ /* 0x000e640000000800 */
[----:B-1----:R-:W-:-:S05]  /*09f0*/  FADD R28, R17, R28 ;  /* 0x0000001c111c7221 */ /* 0x002fca0000000000 */
[----:B------:R-:W-:Y:S04]  /*0a00*/  STS [R23+0x4], R28 ;  /* 0x0000041c17007388 */ /* 0x000fe80000000800 */
[----:B------:R-:W-:Y:S04]  /*0a10*/  LDS R29, [R23+0x4] ;  /* 0x00000400171d7984 */ /* 0x000fe80000000800 */
[----:B------:R-:W-:Y:S04]  /*0a20*/  LDS R17, [R23+0x8] ;  /* 0x0000080017117984 */ /* 0x000fe80000000800 */
[----:B------:R-:W1:Y:S02]  /*0a30*/  LDS R27, [R23+0x4] ;  /* 0x00000400171b7984 */ /* 0x000e640000000800 */
[----:B-1----:R-:W-:-:S05]  /*0a40*/  FADD R27, R17, R27 ;  /* 0x0000001b111b7221 */ /* 0x002fca0000000000 */
[----:B------:R-:W-:Y:S04]  /*0a50*/  STS [R23+0x8], R27 ;  /* 0x0000081b17007388 */ /* 0x000fe80000000800 */
[----:B------:R-:W-:Y:S04]  /*0a60*/  LDS R25, [R23+0x8] ;  /* 0x0000080017197984 */ /* 0x000fe80000000800 */
[----:B------:R-:W-:Y:S04]  /*0a70*/  LDS R17, [R23+0xc] ;  /* 0x00000c0017117984 */ /* 0x000fe80000000800 */
[----:B------:R-:W1:Y:S02]  /*0a80*/  LDS R26, [R23+0x8] ;  /* 0x00000800171a7984 */ /* 0x000e640000000800 */
[----:B-1----:R-:W-:Y:S01]  /*0a90*/  FADD R26, R17, R26 ;  /* 0x0000001a111a7221 */ /* 0x002fe20000000000 */
[----:B------:R-:W-:-:S04]  /*0aa0*/  LEA R17, R16, UR4, 0x2 ;  /* 0x0000000410117c11 */ /* 0x000fc8000f8e10ff */
        /* <DEDUP_REMOVED lines=51> */
[----:B------:R-:W1:Y:S04]  /*0de0*/  LDS R29, [R23+0x34] ;  /* 0x00003400171d7984 */ /* 0x000e680000000800 */
[----:B------:R-:W-:Y:S04]  /*0df0*/  LDS R25, [R23+0x38] ;  /* 0x0000380017197984 */ /* 0x000fe80000000800 */
[----:B------:R-:W2:Y:S01]  /*0e00*/  LDS R27, [R23+0x34] ;  /* 0x00003400171b7984 */ /* 0x000ea20000000800 */
[----:B-1----:R-:W-:-:S04]  /*0e10*/  IADD3 R29, PT, PT, R16, 0x10, RZ ;  /* 0x00000010101d7810 */ /* 0x002fc80007ffe0ff */
[----:B------:R-:W-:Y:S01]  /*0e20*/  ISETP.GE.AND P2, PT, R29, R24, PT ;  /* 0x000000181d00720c */ /* 0x000fe20003f46270 */
[----:B--2---:R-:W-:-:S05]  /*0e30*/  FADD R25, R25, R27 ;  /* 0x0000001b19197221 */ /* 0x004fca0000000000 */
[----:B------:R-:W-:Y:S04]  /*0e40*/  STS [R23+0x38], R25 ;  /* 0x0000381917007388 */ /* 0x000fe80000000800 */
[----:B------:R-:W-:Y:S04]  /*0e50*/  LDS R27, [R23+0x38] ;  /* 0x00003800171b7984 */ /* 0x000fe80000000800 */
[----:B------:R-:W-:Y:S04]  /*0e60*/  LDS R17, [R23+0x3c] ;  /* 0x00003c0017117984 */ /* 0x000fe80000000800 */
[----:B------:R-:W1:Y:S02]  /*0e70*/  LDS R26, [R23+0x38] ;  /* 0x00003800171a7984 */ /* 0x000e640000000800 */
[----:B-1----:R-:W-:Y:S01]  /*0e80*/  FADD R26, R17, R26 ;  /* 0x0000001a111a7221 */ /* 0x002fe20000000000 */
[----:B------:R-:W-:Y:S01]  /*0e90*/  VIADD R17, R16, 0xf ;  /* 0x0000000f10117836 */ /* 0x000fe20000000000 */
[----:B------:R-:W-:-:S03]  /*0ea0*/  MOV R16, R29 ;  /* 0x0000001d00107202 */ /* 0x000fc60000000f00 */
[----:B------:R-:W-:Y:S04]  /*0eb0*/  STS [R23+0x3c], R26 ;  /* 0x00003c1a17007388 */ /* 0x000fe80000000800 */
[----:B------:R1:W3:Y:S02]  /*0ec0*/  LDS R27, [R23+0x3c] ;  /* 0x00003c00171b7984 */ /* 0x0002e40000000800 */
[----:B-1----:R-:W-:Y:S01]  /*0ed0*/  VIADD R23, R23, 0x40 ;  /* 0x0000004017177836 */ /* 0x002fe20000000000 */
[----:B------:R-:W-:Y:S06]  /*0ee0*/  @!P2 BRA `(.L_x_55) ;  /* 0xfffffff800a0a947 */ /* 0x000fec000383ffff */
[----:B------:R-:W-:Y:S05]  /*0ef0*/  BSYNC.RECONVERGENT B3 ;  /* 0x0000000000037941 */ /* 0x000fea0003800200 */
.L_x_54:
[----:B---3--:R-:W-:-:S07]  /*0f00*/  MOV R25, R27 ;  /* 0x0000001b00197202 */ /* 0x008fce0000000f00 */
.L_x_53:
[----:B------:R-:W-:Y:S05]  /*0f10*/  BSYNC.RECONVERGENT B2 ;  /* 0x0000000000027941 */ /* 0x000fea0003800200 */
.L_x_52:
[----:B------:R-:W-:Y:S01]  /*0f20*/  IMAD.IADD R24, R13, 0x1, -R16 ;  /* 0x000000010d187824 */ /* 0x000fe200078e0a10 */
[----:B------:R-:W-:Y:S04]  /*0f30*/  BSSY.RECONVERGENT B2, `(.L_x_56) ;  /* 0x0000032000027945 */ /* 0x000fe80003800200 */
[----:B------:R-:W-:-:S13]  /*0f40*/  ISETP.GT.AND P2, PT, R24, 0x4, PT ;  /* 0x000000041800780c */ /* 0x000fda0003f44270 */
[----:B------:R-:W-:Y:S05]  /*0f50*/  @!P2 BRA `(.L_x_57) ;  /* 0x0000000000bca947 */ /* 0x000fea0003800000 */
[----:B--2---:R-:W-:Y:S02]  /*0f60*/  LEA R25, R17, UR4, 0x2 ;  /* 0x0000000411197c11 */ /* 0x004fe4000f8e10ff */
[----:B------:R-:W-:Y:S01]  /*0f70*/  LDS R17, [R23] ;  /* 0x0000000017117984 */ /* 0x000fe20000000800 */
[----:B------:R-:W-:-:S03]  /*0f80*/  PLOP3.LUT P0, PT, PT, PT, PT, 0x8, 0x80 ;  /* 0x000000000080781c */ /* 0x000fc60003f0e170 */
[----:B------:R-:W1:Y:S02]  /*0f90*/  LDS R24, [R25] ;  /* 0x0000000019187984 */ /* 0x000e640000000800 */
[----:B-1----:R-:W-:-:S05]  /*0fa0*/  FADD R24, R17, R24 ;  /* 0x0000001811187221 */ /* 0x002fca0000000000 */
[----:B------:R-:W-:Y:S04]  /*0fb0*/  STS [R23], R24 ;  /* 0x0000001817007388 */ /* 0x000fe80000000800 */
[----:B------:R-:W-:Y:S04]  /*0fc0*/  LDS R27, [R23] ;  /* 0x00000000171b7984 */ /* 0x000fe80000000800 */
        /* <DEDUP_REMOVED lines=12> */
[----:B-1----:R-:W-:Y:S01]  /*1090*/  LEA R25, R16, UR4, 0x2 ;  /* 0x0000000410197c11 */ /* 0x002fe2000f8e10ff */
[----:B--2---:R-:W-:-:S05]  /*10a0*/  FADD R24, R17, R24 ;  /* 0x0000001811187221 */ /* 0x004fca0000000000 */
        /* <DEDUP_REMOVED lines=14> */
[----:B-1----:R-:W-:Y:S01]  /*1190*/  IADD3 R27, PT, PT, R16, 0x8, RZ ;  /* 0x00000008101b7810 */ /* 0x002fe20007ffe0ff */
[----:B--2---:R-:W-:-:S05]  /*11a0*/  FADD R24, R17, R24 ;  /* 0x0000001811187221 */ /* 0x004fca0000000000 */
[----:B------:R-:W-:Y:S04]  /*11b0*/  STS [R23+0x18], R24 ;  /* 0x0000181817007388 */ /* 0x000fe80000000800 */
[----:B------:R-:W-:Y:S04]  /*11c0*/  LDS R25, [R23+0x18] ;  /* 0x0000180017197984 */ /* 0x000fe80000000800 */
[----:B------:R-:W-:Y:S04]  /*11d0*/  LDS R17, [R23+0x1c] ;  /* 0x00001c0017117984 */ /* 0x000fe80000000800 */
[----:B------:R-:W1:Y:S02]  /*11e0*/  LDS R26, [R23+0x18] ;  /* 0x00001800171a7984 */ /* 0x000e640000000800 */
[----:B-1----:R-:W-:Y:S01]  /*11f0*/  FADD R26, R17, R26 ;  /* 0x0000001a111a7221 */ /* 0x002fe20000000000 */
[----:B------:R-:W-:Y:S01]  /*1200*/  IADD3 R17, PT, PT, R16, 0x7, RZ ;  /* 0x0000000710117810 */ /* 0x000fe20007ffe0ff */
[----:B------:R-:W-:-:S03]  /*1210*/  IMAD.MOV.U32 R16, RZ, RZ, R27 ;  /* 0x000000ffff107224 */ /* 0x000fc600078e001b */
[----:B------:R-:W-:Y:S04]  /*1220*/  STS [R23+0x1c], R26 ;  /* 0x00001c1a17007388 */ /* 0x000fe80000000800 */
[----:B------:R1:W3:Y:S02]  /*1230*/  LDS R25, [R23+0x1c] ;  /* 0x00001c0017197984 */ /* 0x0002e40000000800 */
[----:B-1----:R-:W-:-:S07]  /*1240*/  IADD3 R23, PT, PT, R23, 0x20, RZ ;  /* 0x0000002017177810 */ /* 0x002fce0007ffe0ff */
.L_x_57:
[----:B------:R-:W-:Y:S05]  /*1250*/  BSYNC.RECONVERGENT B2 ;  /* 0x0000000000027941 */ /* 0x000fea0003800200 */
.L_x_56:
[----:B------:R-:W-:-:S13]  /*1260*/  ISETP.LT.OR P0, PT, R16, R13, P0 ;  /* 0x0000000d1000720c */ /* 0x000fda0000701670 */
[----:B------:R-:W-:Y:S05]  /*1270*/  @!P0 BRA `(.L_x_47) ;  /* 0x0000000000548947 */ /* 0x000fea0003800000 */
[----:B------:R-:W-:Y:S01]  /*1280*/  LEA R17, R17, UR4, 0x2 ;  /* 0x0000000411117c11 */ /* 0x000fe2000f8e10ff */
[----:B------:R-:W-:Y:S05]  /*1290*/  LDS R16, [R23] ;  /* 0x0000000017107984 */ /* 0x000fea0000000800 */
[----:B------:R-:W1:Y:S02]  /*12a0*/  LDS R17, [R17] ;  /* 0x0000000011117984 */ /* 0x000e640000000800 */
[----:B-1----:R-:W-:-:S05]  /*12b0*/  FADD R16, R16, R17 ;  /* 0x0000001110107221 */ /* 0x002fca0000000000 */
[----:B------:R-:W-:Y:S04]  /*12c0*/  STS [R23], R16 ;  /* 0x0000001017007388 */ /* 0x000fe80000000800 */
[----:B------:R-:W-:Y:S04]  /*12d0*/  LDS R26, [R23] ;  /* 0x00000000171a7984 */ /* 0x000fe80000000800 */
[----:B------:R-:W-:Y:S04]  /*12e0*/  LDS R24, [R23+0x4] ;  /* 0x0000040017187984 */ /* 0x000fe80000000800 */
[----:B--23--:R-:W1:Y:S02]  /*12f0*/  LDS R25, [R23] ;  /* 0x0000000017197984 */ /* 0x00ce640000000800 */
        /* <DEDUP_REMOVED lines=11> */
[----:B------:R4:W-:Y:S04]  /*13b0*/  STS [R23+0xc], R16 ;  /* 0x00000c1017007388 */ /* 0x0009e80000000800 */
[----:B------:R4:W1:Y:S02]  /*13c0*/  LDS R25, [R23+0xc] ;  /* 0x00000c0017197984 */ /* 0x0008640000000800 */
.L_x_47:
[----:B------:R-:W-:Y:S05]  /*13d0*/  BSYNC.RECONVERGENT B0 ;  /* 0x0000000000007941 */ /* 0x000fea0003800200 */
.L_x_46:
[----:B-123--:R-:W-:Y:S04]  /*13e0*/  STS [R12+-0x80], R25 ;  /* 0xffff80190c007388 */ /* 0x00efe80000000800 */
[----:B----4-:R-:W-:Y:S04]  /*13f0*/  LDS R16, [R12+-0x80] ;  /* 0xffff80000c107984 */ /* 0x010fe80000000800 */
[----:B------:R-:W1:Y:S02]  /*1400*/  LDS R17, [R12+-0x84] ;  /* 0xffff7c000c117984 */ /* 0x000e640000000800 */
[----:B-1----:R-:W-:-:S05]  /*1410*/  FADD R17, R16, R17 ;  /* 0x0000001110117221 */ /* 0x002fca0000000000 */
[----:B------:R-:W-:Y:S04]  /*1420*/  STS [R12+-0x80], R17 ;  /* 0xffff80110c007388 */ /* 0x000fe80000000800 */
[----:B------:R-:W-:Y:S04]  /*1430*/  LDS R16, [R12+-0x80] ;  /* 0xffff80000c107984 */ /* 0x000fe80000000800 */
        /* <DEDUP_REMOVED lines=14> */
[----:B------:R1:W-:Y:S02]  /*1520*/  STS [R12+-0x80], R17 ;  /* 0xffff80110c007388 */ /* 0x0003e40000000800 */
.L_x_45:
[----:B------:R-:W-:Y:S05]  /*1530*/  BSYNC.RECONVERGENT B1 ;  /* 0x0000000000017941 */ /* 0x000fea0003800200 */
.L_x_44:
[----:B------:R-:W-:Y:S01]  /*1540*/  BAR.SYNC.DEFER_BLOCKING 0x0 ;  /* 0x0000000000007b1d */ /* 0x000fe20000010000 */
[----:B------:R-:W-:Y:S01]  /*1550*/  ISETP.NE.AND P0, PT, R3, RZ, PT ;  /* 0x000000ff0300720c */ /* 0x000fe20003f05270 */
[----:B------:R-:W-:Y:S02]  /*1560*/  HFMA2 R25, -RZ, RZ, 0, 0 ;  /* 0x00000000ff197431 */ /* 0x000fe400000001ff */
[C---:B------:R-:W-:Y:S01]  /*1570*/  VIADD R24, R2.reuse, 0xffffffff ;  /* 0xffffffff02187836 */ /* 0x040fe20000000000 */
[----:B------:R-:W-:-:S03]  /*1580*/  IADD3 R5, PT, PT, R2, R5, RZ ;  /* 0x0000000502057210 */ /* 0x000fc60007ffe0ff */
[----:B------:R-:W2:Y:S01]  /*1590*/  S2UR UR6, SR_CgaCtaId ;  /* 0x00000000000679c3 */ /* 0x000ea20000008800 */
[----:B------:R-:W-:Y:S01]  /*15a0*/  UMOV UR5, 0x400 ;  /* 0x0000040000057882 */ /* 0x000fe20000000000 */
[----:B------:R-:W-:Y:S04]  /*15b0*/  LDS R16, [R18] ;  /* 0x0000000012107984 */ /* 0x000fe80000000800 */
[----:B-1----:R-:W1:Y:S01]  /*15c0*/  LDS R17, [R15+-0x84] ;  /* 0xffff7c000f117984 */ /* 0x002e620000000800 */
[----:B--2---:R-:W-:Y:S01]  /*15d0*/  ULEA UR5, UR6, UR5, 0x18 ;  /* 0x0000000506057291 */ /* 0x004fe2000f8ec0ff */
[----:B-1----:R-:W-:Y:S02]  /*15e0*/  FADD R23, R16, R17 ;  /* 0x0000001110177221 */ /* 0x002fe40000000000 */
[----:B------:R-:W1:Y:S03]  /*15f0*/  @!P1 LDC.64 R16, c[0x0][0x388] ;  /* 0x0000e200ff109b82 */ /* 0x000e660000000a00 */
[----:B------:R-:W-:Y:S05]  /*1600*/  STS [R18], R23 ;  /* 0x0000001712007388 */ /* 0x000fea0000000800 */
[----:B------:R-:W-:Y:S01]  /*1610*/  BAR.SYNC.DEFER_BLOCKING 0x0 ;  /* 0x0000000000007b1d */ /* 0x000fe20000010000 */
[----:B-1----:R-:W-:Y:S01]  /*1620*/  @!P1 IMAD.WIDE R16, R7, 0x10, R16 ;  /* 0x0000001007109825 */ /* 0x002fe200078e0210 */
[----:B------:R-:W-:-:S04]  /*1630*/  IADD3 R7, PT, PT, R2, R7, RZ ;  /* 0x0000000702077210 */ /* 0x000fc80007ffe0ff */
[----:B------:R-:W1:Y:S02]  /*1640*/  @P0 LDS R25, [R19] ;  /* 0x0000000013190984 */ /* 0x000e640000000800 */
[----:B------:R-:W-:Y:S01]  /*1650*/  BAR.SYNC.DEFER_BLOCKING 0x0 ;  /* 0x0000000000007b1d */ /* 0x000fe20000010000 */
[----:B------:R-:W-:Y:S01]  /*1660*/  ISETP.NE.AND P0, PT, R3, R24, PT ;  /* 0x000000180300720c */ /* 0x000fe20003f05270 */
[----:B-1---5:R-:W-:-:S04]  /*1670*/  FADD R22, R25, R22 ;  /* 0x0000001619167221 */ /* 0x022fc80000000000 */
[----:B------:R-:W-:Y:S01]  /*1680*/  FADD R8, R22, R8 ;  /* 0x0000000816087221 */ /* 0x000fe20000000000 */
[--C-:B------:R-:W-:Y:S01]  /*1690*/  FADD R9, R9, R22.reuse ;  /* 0x0000001609097221 */ /* 0x100fe20000000000 */
[--C-:B------:R-:W-:Y:S01]  /*16a0*/  FADD R10, R10, R22.reuse ;  /* 0x000000160a0a7221 */ /* 0x100fe20000000000 */
[----:B0-----:R-:W-:-:S05]  /*16b0*/  FADD R11, R11, R22 ;  /* 0x000000160b0b7221 */ /* 0x001fca0000000000 */
[----:B------:R0:W-:Y:S01]  /*16c0*/  @!P0 STS [UR5], R11 ;  /* 0x0000000bff008988 */ /* 0x0001e20008000805 */
[----:B------:R-:W-:-:S03]  /*16d0*/  ISETP.GE.AND P0, PT, R5, R0, PT ;  /* 0x000000000500720c */ /* 0x000fc60003f06270 */
[----:B------:R0:W-:Y:S01]  /*16e0*/  @!P1 STG.E.128 desc[UR8][R16.64], R8 ;  /* 0x0000000810009986 */ /* 0x0001e2000c101d08 */
[----:B------:R-:W-:Y:S06]  /*16f0*/  BAR.SYNC.DEFER_BLOCKING 0x0 ;  /* 0x0000000000007b1d */ /* 0x000fec0000010000 */
[----:B------:R-:W1:Y:S03]  /*1700*/  LDS R22, [UR5] ;  /* 0x00000005ff167984 */ /* 0x000e660008000800 */
[----:B------:R-:W-:Y:S05]  /*1710*/  @!P0 BRA `(.L_x_58) ;  /* 0xffffffec00888947 */ /* 0x000fea000383ffff */
[----:B------:R-:W-:Y:S05]  /*1720*/  EXIT ;  /* 0x000000000000794d */ /* 0x000fea0003800000 */
.L_x_59:
        /* <DEDUP_REMOVED lines=13> */
.L_x_93:


//--------------------- .text._Z17scan_single_blockIfLi256EEvPT_i --------------------------
	.section	.text._Z17scan_single_blockIfLi256EEvPT_i,"ax",@progbits
	.align	128
        .global         _Z17scan_single_blockIfLi256EEvPT_i
        .type           _Z17scan_single_blockIfLi256EEvPT_i,@function
        .size           _Z17scan_single_blockIfLi256EEvPT_i,(.L_x_94 - _Z17scan_single_blockIfLi256EEvPT_i)
        .other          _Z17scan_single_blockIfLi256EEvPT_i,@"STO_CUDA_ENTRY STV_DEFAULT"
_Z17scan_single_blockIfLi256EEvPT_i:
.text._Z17scan_single_blockIfLi256EEvPT_i:
[----:B------:R-:W-:Y:S01]  /*0000*/  LDC R1, c[0x0][0x37c] ;  /* 0x0000df00ff017b82 */ /* 0x000fe20000000800 */
[----:B------:R-:W0:Y:S01]  /*0010*/  S2R R0, SR_TID.X ;  /* 0x0000000000007919 */ /* 0x000e220000002100 */
[----:B------:R-:W0:Y:S06]  /*0020*/  LDCU UR4, c[0x0][0x388] ;  /* 0x00007100ff0477ac */ /* 0x000e2c0008000800 */
[----:B------:R-:W1:Y:S01]  /*0030*/  LDC.64 R2, c[0x0][0x380] ;  /* 0x0000e000ff027b82 */ /* 0x000e620000000a00 */
[----:B------:R-:W-:Y:S01]  /*0040*/  HFMA2 R11, -RZ, RZ, 0, 0 ;  /* 0x00000000ff0b7431 */ /* 0x000fe200000001ff */
[----:B------:R-:W2:Y:S01]  /*0050*/  LDCU.64 UR6, c[0x0][0x358] ;  /* 0x00006b00ff0677ac */ /* 0x000ea20008000a00 */
[C---:B0-----:R-:W-:Y:S01]  /*0060*/  ISETP.GE.U32.AND P2, PT, R0.reuse, UR4, PT ;  /* 0x0000000400007c0c */ /* 0x041fe2000bf46070 */
[----:B-1----:R-:W-:-:S12]  /*0070*/  IMAD.WIDE.U32 R2, R0, 0x4, R2 ;  /* 0x0000000400027825 */ /* 0x002fd800078e0002 */
[----:B--2---:R-:W2:Y:S01]  /*0080*/  @!P2 LDG.E R11, desc[UR6][R2.64] ;  /* 0x00000006020ba981 */ /* 0x004ea2000c1e1900 */
[----:B------:R-:W0:Y:S01]  /*0090*/  LDC R7, c[0x0][0x360] ;  /* 0x0000d800ff077b82 */ /* 0x000e220000000800 */
[----:B------:R-:W-:Y:S01]  /*00a0*/  UMOV UR4, 0x400 ;  /* 0x0000040000047882 */ /* 0x000fe20000000000 */
[----:B------:R-:W-:Y:S06]  /*00b0*/  BSSY.RECONVERGENT B1, `(.L_x_60) ;  /* 0x0000118000017945 */ /* 0x000fec0003800200 */
[----:B------:R-:W1:Y:S01]  /*00c0*/  S2UR UR5, SR_CgaCtaId ;  /* 0x00000000000579c3 */ /* 0x000e620000008800 */
[----:B0-----:R-:W-:-:S02]  /*00d0*/  SHF.R.U32.HI R5, RZ, 0x5, R7 ;  /* 0x00000005ff057819 */ /* 0x001fc40000011607 */
[----:B------:R-:W-:Y:S02]  /*00e0*/  IADD3 R10, PT, PT, R0, R7, RZ ;  /* 0x00000007000a7210 */ /* 0x000fe40007ffe0ff */
[----:B------:R-:W0:Y:S01]  /*00f0*/  I2F.U32.RP R6, R5 ;  /* 0x0000000500067306 */ /* 0x000e220000209000 */
[----:B------:R-:W-:Y:S02]  /*0100*/  IADD3 R13, PT, PT, RZ, -R5, RZ ;  /* 0x80000005ff0d7210 */ /* 0x000fe40007ffe0ff */
[----:B------:R-:W-:Y:S01]  /*0110*/  ISETP.NE.U32.AND P3, PT, R5, RZ, PT ;  /* 0x000000ff0500720c */ /* 0x000fe20003f65070 */
[----:B-1----:R-:W-:-:S06]  /*0120*/  ULEA UR4, UR5, UR4, 0x18 ;  /* 0x0000000405047291 */ /* 0x002fcc000f8ec0ff */
[----:B------:R-:W-:Y:S01]  /*0130*/  LEA R12, R10, UR4, 0x2 ;  /* 0x000000040a0c7c11 */ /* 0x000fe2000f8e10ff */
[----:B0-----:R-:W0:Y:S04]  /*0140*/  MUFU.RCP R6, R6 ;  /* 0x0000000600067308 */ /* 0x001e280000001000 */
[----:B------:R1:W-:Y:S01]  /*0150*/  STS [R12], RZ ;  /* 0x000000ff0c007388 */ /* 0x0003e20000000800 */
[----:B0-----:R-:W-:Y:S01]  /*0160*/  VIADD R8, R6, 0xffffffe ;  /* 0x0ffffffe06087836 */ /* 0x001fe20000000000 */
[----:B------:R-:W-:-:S03]  /*0170*/  LOP3.LUT R6, RZ, R5, RZ, 0x33, !PT ;  /* 0x00000005ff067212 */ /* 0x000fc600078e33ff */
[----:B------:R0:W3:Y:S02]  /*0180*/  F2I.FTZ.U32.TRUNC.NTZ R9, R8 ;  /* 0x0000000800097305 */ /* 0x0000e4000021f000 */
[----:B0-----:R-:W-:Y:S02]  /*0190*/  IMAD.MOV.U32 R8, RZ, RZ, RZ ;  /* 0x000000ffff087224 */ /* 0x001fe400078e00ff */
[----:B---3--:R-:W-:-:S04]  /*01a0*/  IMAD R13, R13, R9, RZ ;  /* 0x000000090d0d7224 */ /* 0x008fc800078e02ff */
[----:B------:R-:W-:-:S06]  /*01b0*/  IMAD.HI.U32 R9, R9, R13, R8 ;  /* 0x0000000d09097227 */ /* 0x000fcc00078e0008 */
[----:B------:R-:W-:-:S05]  /*01c0*/  IMAD.HI.U32 R9, R9, R0, RZ ;  /* 0x0000000009097227 */ /* 0x000fca00078e00ff */
[----:B------:R-:W-:-:S05]  /*01d0*/  IADD3 R4, PT, PT, -R9, RZ, RZ ;  /* 0x000000ff09047210 */ /* 0x000fca0007ffe1ff */
[----:B------:R-:W-:Y:S01]  /*01e0*/  IMAD R4, R5, R4, R0 ;  /* 0x0000000405047224 */ /* 0x000fe200078e0200 */
[----:B------:R-:W-:Y:S04]  /*01f0*/  BAR.SYNC.DEFER_BLOCKING 0x0 ;  /* 0x0000000000007b1d */ /* 0x000fe80000010000 */
[----:B------:R-:W-:-:S13]  /*0200*/  ISETP.GE.U32.AND P0, PT, R4, R5, PT ;  /* 0x000000050400720c */ /* 0x000fda0003f06070 */
[----:B------:R-:W-:Y:S01]  /*0210*/  @P0 IMAD.IADD R4, R4, 0x1, -R5 ;  /* 0x0000000104040824 */ /* 0x000fe200078e0a05 */
[----:B------:R-:W-:Y:S02]  /*0220*/  @P0 IADD3 R9, PT, PT, R9, 0x1, RZ ;  /* 0x0000000109090810 */ /* 0x000fe40007ffe0ff */
[----:B------:R-:W-:Y:S02]  /*0230*/  ISETP.GT.U32.AND P0, PT, R0, 0x1f, PT ;  /* 0x0000001f0000780c */ /* 0x000fe40003f04070 */
[----:B------:R-:W-:-:S13]  /*0240*/  ISETP.GE.U32.AND P1, PT, R4, R5, PT ;  /* 0x000000050400720c */ /* 0x000fda0003f26070 */
[----:B------:R-:W-:-:S05]  /*0250*/  @P1 VIADD R9, R9, 0x1 ;  /* 0x0000000109091836 */ /* 0x000fca0000000000 */
[----:B------:R-:W-:-:S05]  /*0260*/  SEL R8, R6, R9, !P3 ;  /* 0x0000000906087207 */ /* 0x000fca0005800000 */
[----:B------:R-:W-:-:S05]  /*0270*/  IMAD.IADD R9, R8, 0x1, R0 ;  /* 0x0000000108097824 */ /* 0x000fca00078e0200 */
[----:B------:R-:W-:-:S05]  /*0280*/  LEA R10, R9, UR4, 0x2 ;  /* 0x00000004090a7c11 */ /* 0x000fca000f8e10ff */
[----:B--2---:R1:W-:Y:S01]  /*0290*/  STS [R10], R11 ;  /* 0x0000000b0a007388 */ /* 0x0043e20000000800 */
[----:B------:R-:W-:Y:S06]  /*02a0*/  BAR.SYNC.DEFER_BLOCKING 0x0 ;  /* 0x0000000000007b1d */ /* 0x000fec0000010000 */
[----:B------:R-:W-:Y:S05]  /*02b0*/  @P0 BRA `(.L_x_61) ;  /* 0x0000000c00dc0947 */ /* 0x000fea0003800000 */
[----:B-1----:R-:W-:Y:S01]  /*02c0*/  IADD3 R11, PT, PT, R5, 0x1, RZ ;  /* 0x00000001050b7810 */ /* 0x002fe20007ffe0ff */
[----:B------:R-:W-:Y:S01]  /*02d0*/  BSSY.RECONVERGENT B0, `(.L_x_62) ;  /* 0x00000de000007945 */ /* 0x000fe20003800200 */
[----:B------:R-:W-:-:S03]  /*02e0*/  IMAD.MOV.U32 R15, RZ, RZ, RZ ;  /* 0x000000ffff0f7224 */ /* 0x000fc600078e00ff */
[----:B------:R-:W-:-:S04]  /*02f0*/  IMAD R12, R11, R0, RZ ;  /* 0x000000000b0c7224 */ /* 0x000fc800078e02ff */
[----:B------:R-:W-:Y:S01]  /*0300*/  IMAD.IADD R11, R5, 0x1, R12 ;  /* 0x00000001050b7824 */ /* 0x000fe200078e020c */
[----:B------:R-:W-:-:S04]  /*0310*/  IADD3 R14, PT, PT, R12, 0x1, RZ ;  /* 0x000000010c0e7810 */ /* 0x000fc80007ffe0ff */
[----:B------:R-:W-:-:S13]  /*0320*/  ISETP.GE.AND P0, PT, R14, R11, PT ;  /* 0x0000000b0e00720c */ /* 0x000fda0003f06270 */
[----:B------:R-:W-:Y:S05]  /*0330*/  @P0 BRA `(.L_x_63) ;  /* 0x0000000c005c0947 */ /* 0x000fea0003800000 */
[----:B------:R-:W-:Y:S01]  /*0340*/  IADD3 R17, PT, PT, R5, -0x1, RZ ;  /* 0xffffffff05117810 */ /* 0x000fe20007ffe0ff */
[----:B------:R-:W-:Y:S01]  /*0350*/  IMAD.MOV.U32 R13, RZ, RZ, R12 ;  /* 0x000000ffff0d7224 */ /* 0x000fe200078e000c */
[----:B------:R-:W-:Y:S02]  /*0360*/  MOV R15, RZ ;  /* 0x000000ff000f7202 */ /* 0x000fe40000000f00 */
[----:B------:R-:W-:-:S13]  /*0370*/  LOP3.LUT P0, R16, R17, 0x3, RZ, 0xc0, !PT ;  /* 0x0000000311107812 */ /* 0x000fda000780c0ff */
[----:B------:R-:W-:Y:S05]  /*0380*/  @!P0 BRA `(.L_x_64) ;  /* 0x0000000000808947 */ /* 0x000fea0003800000 */
[----:B------:R-:W-:-:S13]  /*0390*/  ISETP.NE.AND P0, PT, R16, 0x1, PT ;  /* 0x000000011000780c */ /* 0x000fda0003f05270 */
[----:B------:R-:W-:Y:S05]  /*03a0*/  @!P0 BRA `(.L_x_65) ;  /* 0x00000000004c8947 */ /* 0x000fea0003800000 */
[----:B------:R-:W-:-:S13]  /*03b0*/  ISETP.NE.AND P0, PT, R16, 0x2, PT ;  /* 0x000000021000780c */ /* 0x000fda0003f05270 */
[----:B------:R-:W-:Y:S05]  /*03c0*/  @!P0 BRA `(.L_x_66) ;  /* 0x0000000000208947 */ /* 0x000fea0003800000 */
[----:B------:R-:W-:-:S05]  /*03d0*/  LEA R15, R12, UR4, 0x2 ;  /* 0x000000040c0f7c11 */ /* 0x000fca000f8e10ff */
[----:B------:R-:W-:Y:S04]  /*03e0*/  LDS R13, [R15+0x4] ;  /* 0x000004000f0d7984 */ /* 0x000fe80000000800 */
[----:B------:R-:W0:Y:S02]  /*03f0*/  LDS R16, [R15] ;  /* 0x000000000f107984 */ /* 0x000e240000000800 */
[----:B0-----:R-:W-:Y:S01]  /*0400*/  FADD R16, R13, R16 ;  /* 0x000000100d107221 */ /* 0x001fe20000000000 */
[----:B------:R-:W-:Y:S01]  /*0410*/  IMAD.MOV.U32 R13, RZ, RZ, R14 ;  /* 0x000000ffff0d7224 */ /* 0x000fe200078e000e */
[----:B------:R-:W-:-:S03]  /*0420*/  IADD3 R14, PT, PT, R12, 0x2, RZ ;  /* 0x000000020c0e7810 */ /* 0x000fc60007ffe0ff */
[----:B------:R0:W-:Y:S04]  /*0430*/  STS [R15+0x4], R16 ;  /* 0x000004100f007388 */ /* 0x0001e80000000800 */
[----:B------:R0:W1:Y:S02]  /*0440*/  LDS R18, [R15+0x4] ;  /* 0x000004000f127984 */ /* 0x0000640000000800 */
.L_x_66:
[----:B------:R-:W-:Y:S02]  /*0450*/  LEA R12, R14, UR4, 0x2 ;  /* 0x000000040e0c7c11 */ /* 0x000fe4000f8e10ff */
[----:B0-----:R-:W-:-:S03]  /*0460*/  LEA R15, R13, UR4, 0x2 ;  /* 0x000000040d0f7c11 */ /* 0x001fc6000f8e10ff */
[----:B------:R-:W-:Y:S04]  /*0470*/  LDS R13, [R12] ;  /* 0x000000000c0d7984 */ /* 0x000fe80000000800 */
[----:B------:R-:W0:Y:S02]  /*0480*/  LDS R16, [R15] ;  /* 0x000000000f107984 */ /* 0x000e240000000800 */
[----:B0-----:R-:W-:Y:S01]  /*0490*/  FADD R13, R13, R16 ;  /* 0x000000100d0d7221 */ /* 0x001fe20000000000 */
[----:B------:R-:W-:-:S04]  /*04a0*/  VIADD R16, R14, 0x1 ;  /* 0x000000010e107836 */ /* 0x000fc80000000000 */
[----:B------:R0:W-:Y:S04]  /*04b0*/  STS [R12], R13 ;  /* 0x0000000d0c007388 */ /* 0x0001e80000000800 */
[----:B-1----:R0:W1:Y:S01]  /*04c0*/  LDS R18, [R12] ;  /* 0x000000000c127984 */ /* 0x0020620000000800 */
[----:B------:R-:W-:Y:S05]  /*04d0*/  BRA `(.L_x_67) ;  /* 0x0000000000087947 */ /* 0x000fea0003800000 */
.L_x_65:
[----:B------:R-:W-:Y:S01]  /*04e0*/  MOV R16, R14 ;  /* 0x0000000e00107202 */ /* 0x000fe20000000f00 */
[----:B------:R-:W-:-:S07]  /*04f0*/  IMAD.MOV.U32 R14, RZ, RZ, R13 ;  /* 0x000000ffff0e7224 */ /* 0x000fce00078e000d */
.L_x_67:
[----:B0-----:R-:W-:Y:S02]  /*0500*/  LEA R12, R16, UR4, 0x2 ;  /* 0x00000004100c7c11 */ /* 0x001fe4000f8e10ff */
[----:B-1----:R-:W-:Y:S02]  /*0510*/  LEA R18, R14, UR4, 0x2 ;  /* 0x000000040e127c11 */ /* 0x002fe4000f8e10ff */
[----:B------:R-:W-:Y:S01]  /*0520*/  IADD3 R14, PT, PT, R16, 0x1, RZ ;  /* 0x00000001100e7810 */ /* 0x000fe20007ffe0ff */
[----:B------:R-:W-:Y:S04]  /*0530*/  LDS R13, [R12] ;  /* 0x000000000c0d7984 */ /* 0x000fe80000000800 */
[----:B------:R-:W0:Y:S02]  /*0540*/  LDS R18, [R18] ;  /* 0x0000000012127984 */ /* 0x000e240000000800 */
[----:B0-----:R-:W-:-:S05]  /*0550*/  FADD R13, R13, R18 ;  /* 0x000000120d0d7221 */ /* 0x001fca0000000000 */
[----:B------:R0:W-:Y:S04]  /*0560*/  STS [R12], R13 ;  /* 0x0000000d0c007388 */ /* 0x0001e80000000800 */
[----:B------:R0:W1:Y:S01]  /*0570*/  LDS R15, [R12] ;  /* 0x000000000c0f7984 */ /* 0x0000620000000800 */
[----:B------:R-:W-:Y:S05]  /*0580*/  BRA `(.L_x_68) ;  /* 0x0000000000047947 */ /* 0x000fea0003800000 */
.L_x_64:
[----:B------:R-:W-:-:S07]  /*0590*/  IMAD.MOV.U32 R16, RZ, RZ, R13 ;  /* 0x000000ffff107224 */ /* 0x000fce00078e000d */
.L_x_68:
[----:B------:R-:W-:-:S13]  /*05a0*/  ISETP.GE.U32.AND P0, PT, R17, 0x4, PT ;  /* 0x000000041100780c */ /* 0x000fda0003f06070 */
[----:B------:R-:W-:Y:S05]  /*05b0*/  @!P0 BRA `(.L_x_63) ;  /* 0x0000000800bc8947 */ /* 0x000fea0003800000 */
[----:B0-----:R-:W-:Y:S01]  /*05c0*/  IADD3 R12, PT, PT, R11, -R14, RZ ;  /* 0x8000000e0b0c7210 */ /* 0x001fe20007ffe0ff */
        /* <DEDUP_REMOVED lines=8> */
.L_x_72:
[----:B------:R-:W-:Y:S01]  /*0650*/  LEA R16, R16, UR4, 0x2 ;  /* 0x0000000410107c11 */ /* 0x000fe2000f8e10ff */
[----:B-1----:R-:W-:Y:S05]  /*0660*/  LDS R15, [R12] ;  /* 0x000000000c0f7984 */ /* 0x002fea0000000800 */
[----:B------:R-:W0:Y:S02]  /*0670*/  LDS R16, [R16] ;  /* 0x0000000010107984 */ /* 0x000e240000000800 */
[----:B0-----:R-:W-:-:S05]  /*0680*/  FADD R15, R15, R16 ;  /* 0x000000100f0f7221 */ /* 0x001fca0000000000 */
[----:B------:R-:W-:Y:S04]  /*0690*/  STS [R12], R15 ;  /* 0x0000000f0c007388 */ /* 0x000fe80000000800 */
[----:B------:R-:W-:Y:S04]  /*06a0*/  LDS R19, [R12] ;  /* 0x000000000c137984 */ /* 0x000fe80000000800 */
[----:B--2---:R-:W-:Y:S04]  /*06b0*/  LDS R17, [R12+0x4] ;  /* 0x000004000c117984 */ /* 0x004fe80000000800 */
[----:B------:R-:W0:Y:S02]  /*06c0*/  LDS R18, [R12] ;  /* 0x000000000c127984 */ /* 0x000e240000000800 */
[----:B0-----:R-:W-:-:S05]  /*06d0*/  FADD R17, R17, R18 ;  /* 0x0000001211117221 */ /* 0x001fca0000000000 */
[----:B------:R-:W-:Y:S04]  /*06e0*/  STS [R12+0x4], R17 ;  /* 0x000004110c007388 */ /* 0x000fe80000000800 */
[----:B------:R-:W-:Y:S04]  /*06f0*/  LDS R20, [R12+0x4] ;  /* 0x000004000c147984 */ /* 0x000fe80000000800 */
[----:B------:R-:W-:Y:S04]  /*0700*/  LDS R18, [R12+0x8] ;  /* 0x000008000c127984 */ /* 0x000fe80000000800 */
[----:B------:R-:W0:Y:S02]  /*0710*/  LDS R19, [R12+0x4] ;  /* 0x000004000c137984 */ /* 0x000e240000000800 */
[----:B0-----:R-:W-:-:S05]  /*0720*/  FADD R19, R18, R19 ;  /* 0x0000001312137221 */ /* 0x001fca0000000000 */
[----:B------:R-:W-:Y:S04]  /*0730*/  STS [R12+0x8], R19 ;  /* 0x000008130c007388 */ /* 0x000fe80000000800 */
[----:B------:R-:W-:Y:S04]  /*0740*/  LDS R18, [R12+0x8] ;  /* 0x000008000c127984 */ /* 0x000fe80000000800 */
[----:B------:R-:W-:Y:S04]  /*0750*/  LDS R15, [R12+0xc] ;  /* 0x00000c000c0f7984 */ /* 0x000fe80000000800 */
[----:B------:R-:W0:Y:S02]  /*0760*/  LDS R16, [R12+0x8] ;  /* 0x000008000c107984 */ /* 0x000e240000000800 */
[----:B0-----:R-:W-:Y:S01]  /*0770*/  FADD R21, R15, R16 ;  /* 0x000000100f157221 */ /* 0x001fe20000000000 */
[----:B------:R-:W-:-:S04]  /*0780*/  LEA R15, R14, UR4, 0x2 ;  /* 0x000000040e0f7c11 */ /* 0x000fc8000f8e10ff */
        /* <DEDUP_REMOVED lines=56> */
[----:B------:R-:W0:Y:S04]  /*0b10*/  LDS R18, [R12+0x38] ;  /* 0x000038000c127984 */ /* 0x000e280000000800 */
[----:B------:R-:W-:Y:S04]  /*0b20*/  LDS R15, [R12+0x3c] ;  /* 0x00003c000c0f7984 */ /* 0x000fe80000000800 */
[----:B------:R-:W1:Y:S01]  /*0b30*/  LDS R16, [R12+0x38] ;  /* 0x000038000c107984 */ /* 0x000e620000000800 */
[----:B0-----:R-:W-:-:S04]  /*0b40*/  IADD3 R18, PT, PT, R14, 0x10, RZ ;  /* 0x000000100e127810 */ /* 0x001fc80007ffe0ff */
[----:B------:R-:W-:Y:S01]  /*0b50*/  ISETP.GE.AND P4, PT, R18, R13, PT ;  /* 0x0000000d1200720c */ /* 0x000fe20003f86270 */
[----:B-1----:R-:W-:Y:S01]  /*0b60*/  FADD R15, R15, R16 ;  /* 0x000000100f0f7221 */ /* 0x002fe20000000000 */
[----:B------:R-:W-:Y:S01]  /*0b70*/  VIADD R16, R14, 0xf ;  /* 0x0000000f0e107836 */ /* 0x000fe20000000000 */
[----:B------:R-:W-:-:S03]  /*0b80*/  MOV R14, R18 ;  /* 0x00000012000e7202 */ /* 0x000fc60000000f00 */
[----:B------:R-:W-:Y:S04]  /*0b90*/  STS [R12+0x3c], R15 ;  /* 0x00003c0f0c007388 */ /* 0x000fe80000000800 */
[----:B------:R0:W2:Y:S02]  /*0ba0*/  LDS R17, [R12+0x3c] ;  /* 0x00003c000c117984 */ /* 0x0000a40000000800 */
[----:B0-----:R-:W-:Y:S01]  /*0bb0*/  VIADD R12, R12, 0x40 ;  /* 0x000000400c0c7836 */ /* 0x001fe20000000000 */
[----:B------:R-:W-:Y:S06]  /*0bc0*/  @!P4 BRA `(.L_x_72) ;  /* 0xfffffff800a0c947 */ /* 0x000fec000383ffff */
[----:B------:R-:W-:Y:S05]  /*0bd0*/  BSYNC.RECONVERGENT B3 ;  /* 0x0000000000037941 */ /* 0x000fea0003800200 */
.L_x_71:
[----:B--2---:R-:W-:-:S07]  /*0be0*/  MOV R15, R17 ;  /* 0x00000011000f7202 */ /* 0x004fce0000000f00 */
.L_x_70:
[----:B------:R-:W-:Y:S05]  /*0bf0*/  BSYNC.RECONVERGENT B2 ;  /* 0x0000000000027941 */ /* 0x000fea0003800200 */
.L_x_69:
[----:B------:R-:W-:Y:S01]  /*0c00*/  IMAD.IADD R13, R11, 0x1, -R14 ;  /* 0x000000010b0d7824 */ /* 0x000fe200078e0a0e */
[----:B------:R-:W-:Y:S04]  /*0c10*/  BSSY.RECONVERGENT B2, `(.L_x_73) ;  /* 0x0000032000027945 */ /* 0x000fe80003800200 */
[----:B------:R-:W-:-:S13]  /*0c20*/  ISETP.GT.AND P4, PT, R13, 0x4, PT ;  /* 0x000000040d00780c */ /* 0x000fda0003f84270 */
[----:B------:R-:W-:Y:S05]  /*0c30*/  @!P4 BRA `(.L_x_74) ;  /* 0x0000000000bcc947 */ /* 0x000fea0003800000 */
[----:B------:R-:W-:Y:S01]  /*0c40*/  LEA R18, R16, UR4, 0x2 ;  /* 0x0000000410127c11 */ /* 0x000fe2000f8e10ff */
[----:B------:R-:W-:Y:S01]  /*0c50*/  LDS R13, [R12] ;  /* 0x000000000c0d7984 */ /* 0x000fe20000000800 */
[----:B------:R-:W-:-:S03]  /*0c60*/  PLOP3.LUT P0, PT, PT, PT, PT, 0x8, 0x80 ;  /* 0x000000000080781c */ /* 0x000fc60003f0e170 */
[----:B------:R-:W0:Y:S02]  /*0c70*/  LDS R16, [R18] ;  /* 0x0000000012107984 */ /* 0x000e240000000800 */
[----:B0-----:R-:W-:-:S05]  /*0c80*/  FADD R13, R13, R16 ;  /* 0x000000100d0d7221 */ /* 0x001fca0000000000 */
[----:B------:R-:W-:Y:S04]  /*0c90*/  STS [R12], R13 ;  /* 0x0000000d0c007388 */ /* 0x000fe80000000800 */
[----:B------:R-:W-:Y:S04]  /*0ca0*/  LDS R17, [R12] ;  /* 0x000000000c117984 */ /* 0x000fe80000000800 */
[----:B-1----:R-:W-:Y:S04]  /*0cb0*/  LDS R15, [R12+0x4] ;  /* 0x000004000c0f7984 */ /* 0x002fe80000000800 */
        /* <DEDUP_REMOVED lines=11> */
[----:B0-----:R-:W-:Y:S01]  /*0d70*/  LEA R18, R14, UR4, 0x2 ;  /* 0x000000040e127c11 */ /* 0x001fe2000f8e10ff */
[----:B-1----:R-:W-:-:S05]  /*0d80*/  FADD R13, R13, R16 ;  /* 0x000000100d0d7221 */ /* 0x002fca0000000000 */
        /* <DEDUP_REMOVED lines=10> */
[----:B------:R0:W-:Y:S04]  /*0e30*/  STS [R12+0x14], R17 ;  /* 0x000014110c007388 */ /* 0x0001e80000000800 */
[----:B------:R-:W-:Y:S04]  /*0e40*/  LDS R19, [R12+0x14] ;  /* 0x000014000c137984 */ /* 0x000fe80000000800 */
[----:B------:R-:W-:Y:S01]  /*0e50*/  LDS R13, [R12+0x18] ;  /* 0x000018000c0d7984 */ /* 0x000fe20000000800 */
[----:B0-----:R-:W-:-:S03]  /*0e60*/  IADD3 R17, PT, PT, R14, 0x8, RZ ;  /* 0x000000080e117810 */ /* 0x001fc60007ffe0ff */
[----:B------:R-:W0:Y:S02]  /*0e70*/  LDS R16, [R12+0x14] ;  /* 0x000014000c107984 */ /* 0x000e240000000800 */
[----:B0-----:R-:W-:-:S05]  /*0e80*/  FADD R13, R13, R16 ;  /* 0x000000100d0d7221 */ /* 0x001fca0000000000 */
[----:B------:R-:W-:Y:S04]  /*0e90*/  STS [R12+0x18], R13 ;  /* 0x0000180d0c007388 */ /* 0x000fe80000000800 */
[----:B------:R-:W-:Y:S04]  /*0ea0*/  LDS R18, [R12+0x18] ;  /* 0x000018000c127984 */ /* 0x000fe80000000800 */
[----:B------:R-:W-:Y:S04]  /*0eb0*/  LDS R15, [R12+0x1c] ;  /* 0x00001c000c0f7984 */ /* 0x000fe80000000800 */
[----:B------:R-:W0:Y:S02]  /*0ec0*/  LDS R16, [R12+0x18] ;  /* 0x000018000c107984 */ /* 0x000e240000000800 */
[----:B0-----:R-:W-:Y:S01]  /*0ed0*/  FADD R19, R15, R16 ;  /* 0x000000100f137221 */ /* 0x001fe20000000000 */
[----:B------:R-:W-:Y:S01]  /*0ee0*/  VIADD R16, R14, 0x7 ;  /* 0x000000070e107836 */ /* 0x000fe20000000000 */
[----:B------:R-:W-:-:S03]  /*0ef0*/  MOV R14, R17 ;  /* 0x00000011000e7202 */ /* 0x000fc60000000f00 */
[----:B------:R-:W-:Y:S04]  /*0f00*/  STS [R12+0x1c], R19 ;  /* 0x00001c130c007388 */ /* 0x000fe80000000800 */
[----:B------:R0:W2:Y:S02]  /*0f10*/  LDS R15, [R12+0x1c] ;  /* 0x00001c000c0f7984 */ /* 0x0000a40000000800 */
[----:B0-----:R-:W-:-:S07]  /*0f20*/  IADD3 R12, PT, PT, R12, 0x20, RZ ;  /* 0x000000200c0c7810 */ /* 0x001fce0007ffe0ff */
.L_x_74:
[----:B------:R-:W-:Y:S05]  /*0f30*/  BSYNC.RECONVERGENT B2 ;  /* 0x0000000000027941 */ /* 0x000fea0003800200 */
.L_x_73:
[----:B------:R-:W-:-:S13]  /*0f40*/  ISETP.LT.OR P0, PT, R14, R11, P0 ;  /* 0x0000000b0e00720c */ /* 0x000fda0000701670 */
[----:B------:R-:W-:Y:S05]  /*0f50*/  @!P0 BRA `(.L_x_63) ;  /* 0x0000000000548947 */ /* 0x000fea0003800000 */
[----:B------:R-:W-:Y:S01]  /*0f60*/  LEA R16, R16, UR4, 0x2 ;  /* 0x0000000410107c11 */ /* 0x000fe2000f8e10ff */
[----:B------:R-:W-:Y:S05]  /*0f70*/  LDS R11, [R12] ;  /* 0x000000000c0b7984 */ /* 0x000fea0000000800 */
[----:B------:R-:W0:Y:S02]  /*0f80*/  LDS R16, [R16] ;  /* 0x0000000010107984 */ /* 0x000e240000000800 */
[----:B0-----:R-:W-:-:S05]  /*0f90*/  FADD R11, R11, R16 ;  /* 0x000000100b0b7221 */ /* 0x001fca0000000000 */
[----:B------:R-:W-:Y:S04]  /*0fa0*/  STS [R12], R11 ;  /* 0x0000000b0c007388 */ /* 0x000fe80000000800 */
[----:B-12---:R-:W-:Y:S04]  /*0fb0*/  LDS R15, [R12] ;  /* 0x000000000c0f7984 */ /* 0x006fe80000000800 */
[----:B------:R-:W-:Y:S04]  /*0fc0*/  LDS R13, [R12+0x4] ;  /* 0x000004000c0d7984 */ /* 0x000fe80000000800 */
        /* <DEDUP_REMOVED lines=13> */
[----:B------:R3:W4:Y:S02]  /*10a0*/  LDS R15, [R12+0xc] ;  /* 0x00000c000c0f7984 */ /* 0x0007240000000800 */
.L_x_63:
[----:B------:R-:W-:Y:S05]  /*10b0*/  BSYNC.RECONVERGENT B0 ;  /* 0x0000000000007941 */ /* 0x000fea0003800200 */
.L_x_62:
[----:B---3--:R-:W-:-:S05]  /*10c0*/  IMAD R11, R7, 0x2, R0 ;  /* 0x00000002070b7824 */ /* 0x008fca00078e0200 */
[----:B0-----:R-:W-:-:S05]  /*10d0*/  LEA R12, R11, UR4, 0x2 ;  /* 0x000000040b0c7c11 */ /* 0x001fca000f8e10ff */
[----:B-12-4-:R-:W-:Y:S04]  /*10e0*/  STS [R12+-0x80], R15 ;  /* 0xffff800f0c007388 */ /* 0x016fe80000000800 */
[----:B------:R-:W-:Y:S04]  /*10f0*/  LDS R11, [R12+-0x80] ;  /* 0xffff80000c0b7984 */ /* 0x000fe80000000800 */
[----:B------:R-:W0:Y:S02]  /*1100*/  LDS R14, [R12+-0x84] ;  /* 0xffff7c000c0e7984 */ /* 0x000e240000000800 */
[----:B0-----:R-:W-:-:S05]  /*1110*/  FADD R11, R11, R14 ;  /* 0x0000000e0b0b7221 */ /* 0x001fca0000000000 */
[----:B------:R-:W-:Y:S04]  /*1120*/  STS [R12+-0x80], R11 ;  /* 0xffff800b0c007388 */ /* 0x000fe80000000800 */
        /* <DEDUP_REMOVED lines=15> */
[----:B------:R0:W-:Y:S02]  /*1220*/  STS [R12+-0x80], R11 ;  /* 0xffff800b0c007388 */ /* 0x0001e40000000800 */
.L_x_61:
[----:B------:R-:W-:Y:S05]  /*1230*/  BSYNC.RECONVERGENT B1 ;  /* 0x0000000000017941 */ /* 0x000fea0003800200 */
.L_x_60:
[----:B------:R-:W-:Y:S01]  /*1240*/  BAR.SYNC.DEFER_BLOCKING 0x0 ;  /* 0x0000000000007b1d */ /* 0x000fe20000010000 */
[----:B------:R-:W-:Y:S02]  /*1250*/  LEA R7, R7, R8, 0x1 ;  /* 0x0000000807077211 */ /* 0x000fe400078e08ff */
[-C--:B------:R-:W-:Y:S02]  /*1260*/  IADD3 R5, PT, PT, -R5, R4.reuse, RZ ;  /* 0x0000000405057210 */ /* 0x080fe40007ffe1ff */
[----:B------:R-:W-:Y:S02]  /*1270*/  LEA R7, R7, UR4, 0x2 ;  /* 0x0000000407077c11 */ /* 0x000fe4000f8e10ff */
[----:B------:R-:W-:Y:S02]  /*1280*/  ISETP.NE.AND P0, PT, R0, RZ, PT ;  /* 0x000000ff0000720c */ /* 0x000fe40003f05270 */
[----:B------:R-:W-:-:S11]  /*1290*/  @P3 SEL R6, R5, R4, P1 ;  /* 0x0000000405063207 */ /* 0x000fd60000800000 */
[----:B------:R-:W-:Y:S01]  /*12a0*/  @P0 IMAD.MOV.U32 R0, RZ, RZ, 0x2 ;  /* 0x00000002ff000424 */ /* 0x000fe200078e00ff */
[----:B------:R-:W-:Y:S01]  /*12b0*/  @P0 ISETP.NE.AND P1, PT, R6, RZ, PT ;  /* 0x000000ff0600020c */ /* 0x000fe20003f25270 */
[----:B------:R-:W-:Y:S03]  /*12c0*/  LDS R8, [R10] ;  /* 0x000000000a087984 */ /* 0x000fe60000000800 */
[----:B------:R-:W-:Y:S01]  /*12d0*/  @P0 SEL R0, R0, 0x1, !P1 ;  /* 0x0000000100000807 */ /* 0x000fe20004800000 */
[----:B------:R-:W2:Y:S03]  /*12e0*/  LDS R7, [R7+-0x84] ;  /* 0xffff7c0007077984 */ /* 0x000ea60000000800 */
[----:B------:R-:W-:Y:S01]  /*12f0*/  @P0 IADD3 R0, PT, PT, R9, -R0, RZ ;  /* 0x8000000009000210 */ /* 0x000fe20007ffe0ff */
[----:B------:R-:W-:-:S03]  /*1300*/  HFMA2 R9, -RZ, RZ, 0, 0 ;  /* 0x00000000ff097431 */ /* 0x000fc600000001ff */
[----:B------:R-:W-:Y:S01]  /*1310*/  @P0 LEA R0, R0, UR4, 0x2 ;  /* 0x0000000400000c11 */ /* 0x000fe2000f8e10ff */
[----:B--2---:R-:W-:-:S05]  /*1320*/  FADD R5, R8, R7 ;  /* 0x0000000708057221 */ /* 0x004fca0000000000 */
[----:B------:R2:W-:Y:S01]  /*1330*/  STS [R10], R5 ;  /* 0x000000050a007388 */ /* 0x0005e20000000800 */
[----:B------:R-:W-:Y:S06]  /*1340*/  BAR.SYNC.DEFER_BLOCKING 0x0 ;  /* 0x0000000000007b1d */ /* 0x000fec0000010000 */
[----:B------:R2:W3:Y:S01]  /*1350*/  @P0 LDS R9, [R0] ;  /* 0x0000000000090984 */ /* 0x0004e20000000800 */
[----:B------:R-:W-:Y:S05]  /*1360*/  @P2 EXIT ;  /* 0x000000000000294d */ /* 0x000fea0003800000 */
[----:B---3--:R-:W-:Y:S01]  /*1370*/  STG.E desc[UR6][R2.64], R9 ;  /* 0x0000000902007986 */ /* 0x008fe2000c101906 */
[----:B------:R-:W-:Y:S05]  /*1380*/  EXIT ;  /* 0x000000000000794d */ /* 0x000fea0003800000 */
.L_x_75:
        /* <DEDUP_REMOVED lines=15> */
.L_x_94:


//--------------------- .text._Z6reduceIfLi256EEvPKT_PS0_i --------------------------
	.section	.text._Z6reduceIfLi256EEvPKT_PS0_i,"ax",@progbits
	.align	128
        .global         _Z6reduceIfLi256EEvPKT_PS0_i
        .type           _Z6reduceIfLi256EEvPKT_PS0_i,@function
        .size           _Z6reduceIfLi256EEvPKT_PS0_i,(.L_x_95 - _Z6reduceIfLi256EEvPKT_PS0_i)
        .other          _Z6reduceIfLi256EEvPKT_PS0_i,@"STO_CUDA_ENTRY STV_DEFAULT"
_Z6reduceIfLi256EEvPKT_PS0_i:
.text._Z6reduceIfLi256EEvPKT_PS0_i:
        /* <DEDUP_REMOVED lines=10> */
[----:B------:R-:W-:Y:S02]  /*00a0*/  SHF.R.S32.HI R5, RZ, 0x2, R5 ;  /* 0x00000002ff057819 */ /* 0x000fe40000011405 */
[----:B0-----:R-:W-:-:S04]  /*00b0*/  IADD3 R2, PT, PT, R0, 0xffffffe, RZ ;  /* 0x0ffffffe00027810 */ /* 0x001fc80007ffe0ff */
[----:B------:R0:W2:Y:S02]  /*00c0*/  F2I.FTZ.U32.TRUNC.NTZ R3, R2 ;  /* 0x0000000200037305 */ /* 0x0000a4000021f000 */
[----:B0-----:R-:W-:Y:S01]  /*00d0*/  HFMA2 R2, -RZ, RZ, 0, 0 ;  /* 0x00000000ff027431 */ /* 0x001fe200000001ff */
[----:B--2---:R-:W-:-:S05]  /*00e0*/  IADD3 R6, PT, PT, RZ, -R3, RZ ;  /* 0x80000003ff067210 */ /* 0x004fca0007ffe0ff */
[----:B------:R-:W-:-:S04]  /*00f0*/  IMAD R7, R6, R9, RZ ;  /* 0x0000000906077224 */ /* 0x000fc800078e02ff */
[----:B------:R-:W-:Y:S01]  /*0100*/  IMAD.HI.U32 R6, R3, R7, R2 ;  /* 0x0000000703067227 */ /* 0x000fe200078e0002 */
[----:B------:R-:W-:-:S05]  /*0110*/  IADD3 R7, PT, PT, R9, -0x1, RZ ;  /* 0xffffffff09077810 */ /* 0x000fca0007ffe0ff */
[----:B------:R-:W-:Y:S01]  /*0120*/  IMAD.HI.U32 R3, R6, R5, RZ ;  /* 0x0000000506037227 */ /* 0x000fe200078e00ff */
[----:B------:R-:W-:-:S04]  /*0130*/  MOV R6, RZ ;  /* 0x000000ff00067202 */ /* 0x000fc80000000f00 */
[----:B------:R-:W-:-:S05]  /*0140*/  IADD3 R0, PT, PT, -R3, RZ, RZ ;  /* 0x000000ff03007210 */ /* 0x000fca0007ffe1ff */
[----:B------:R-:W-:Y:S02]  /*0150*/  IMAD R2, R9, R0, R5 ;  /* 0x0000000009027224 */ /* 0x000fe400078e0205 */
[----:B------:R-:W0:Y:S03]  /*0160*/  S2R R0, SR_CTAID.X ;  /* 0x0000000000007919 */ /* 0x000e260000002500 */
[----:B------:R-:W-:Y:S01]  /*0170*/  ISETP.GE.U32.AND P0, PT, R2, R9, PT ;  /* 0x000000090200720c */ /* 0x000fe20003f06070 */
[----:B------:R-:W2:-:S12]  /*0180*/  S2R R5, SR_TID.X ;  /* 0x0000000000057919 */ /* 0x000e980000002100 */
[-C--:B------:R-:W-:Y:S02]  /*0190*/  @P0 IADD3 R2, PT, PT, R2, -R9.reuse, RZ ;  /* 0x8000000902020210 */ /* 0x080fe40007ffe0ff */
[----:B------:R-:W-:Y:S02]  /*01a0*/  @P0 IADD3 R3, PT, PT, R3, 0x1, RZ ;  /* 0x0000000103030810 */ /* 0x000fe40007ffe0ff */
[----:B------:R-:W-:Y:S02]  /*01b0*/  ISETP.GE.U32.AND P1, PT, R2, R9, PT ;  /* 0x000000090200720c */ /* 0x000fe40003f26070 */
[----:B0-----:R-:W-:-:S11]  /*01c0*/  ISETP.NE.AND P0, PT, R0, R7, PT ;  /* 0x000000070000720c */ /* 0x001fd60003f05270 */
[----:B------:R-:W-:Y:S02]  /*01d0*/  @P1 IADD3 R3, PT, PT, R3, 0x1, RZ ;  /* 0x0000000103031810 */ /* 0x000fe40007ffe0ff */
[----:B------:R-:W-:-:S04]  /*01e0*/  @!P2 LOP3.LUT R3, RZ, R9, RZ, 0x33, !PT ;  /* 0x00000009ff03a212 */ /* 0x000fc800078e33ff */
[----:B------:R-:W-:-:S05]  /*01f0*/  SHF.L.U32 R7, R3, 0x2, RZ ;  /* 0x0000000203077819 */ /* 0x000fca00000006ff */
[----:B------:R-:W-:-:S04]  /*0200*/  IMAD R2, R7, R0, RZ ;  /* 0x0000000007027224 */ /* 0x000fc800078e02ff */
[----:B------:R-:W-:Y:S01]  /*0210*/  @P0 IMAD.IADD R4, R7, 0x1, R2 ;  /* 0x0000000107040824 */ /* 0x000fe200078e0202 */
[----:B--2---:R-:W-:-:S04]  /*0220*/  IADD3 R11, PT, PT, R2, R5, RZ ;  /* 0x00000005020b7210 */ /* 0x004fc80007ffe0ff */
[----:B------:R-:W-:-:S13]  /*0230*/  ISETP.GE.AND P0, PT, R11, R4, PT ;  /* 0x000000040b00720c */ /* 0x000fda0003f06270 */
[----:B-1----:R-:W-:Y:S05]  /*0240*/  @P0 BRA `(.L_x_77) ;  /* 0x0000000400dc0947 */ /* 0x002fea0003800000 */
[----:B------:R-:W-:Y:S01]  /*0250*/  IADD3 R2, PT, PT, R4, -0x1, RZ ;  /* 0xffffffff04027810 */ /* 0x000fe20007ffe0ff */
[-C--:B------:R-:W-:Y:S01]  /*0260*/  IMAD R3, R3, R0.reuse, RZ ;  /* 0x0000000003037224 */ /* 0x080fe200078e02ff */
[----:B------:R-:W-:Y:S01]  /*0270*/  BSSY.RECONVERGENT B1, `(.L_x_78) ;  /* 0x000001e000017945 */ /* 0x000fe20003800200 */
[----:B------:R-:W-:Y:S01]  /*0280*/  IMAD R7, R7, R0, R5 ;  /* 0x0000000007077224 */ /* 0x000fe200078e0205 */
[----:B------:R-:W-:Y:S01]  /*0290*/  MOV R6, RZ ;  /* 0x000000ff00067202 */ /* 0x000fe20000000f00 */
[----:B------:R-:W-:-:S05]  /*02a0*/  IMAD R2, R3, -0x4, R2 ;  /* 0xfffffffc03027824 */ /* 0x000fca00078e0202 */
[----:B------:R-:W-:-:S04]  /*02b0*/  IADD3 R2, PT, PT, R2, -R5, RZ ;  /* 0x8000000502027210 */ /* 0x000fc80007ffe0ff */
[----:B------:R-:W-:-:S04]  /*02c0*/  LEA.HI R10, R2, 0x1, RZ, 0x18 ;  /* 0x00000001020a7811 */ /* 0x000fc800078fc0ff */
[----:B------:R-:W-:-:S13]  /*02d0*/  LOP3.LUT P0, R13, R10, 0x3, RZ, 0xc0, !PT ;  /* 0x000000030a0d7812 */ /* 0x000fda000780c0ff */
[----:B------:R-:W-:Y:S05]  /*02e0*/  @!P0 BRA `(.L_x_79) ;  /* 0x0000000000588947 */ /* 0x000fea0003800000 */
[----:B------:R-:W0:Y:S01]  /*02f0*/  LDC.64 R2, c[0x0][0x380] ;  /* 0x0000e000ff027b82 */ /* 0x000e220000000a00 */
[----:B------:R-:W-:Y:S01]  /*0300*/  ISETP.NE.AND P0, PT, R13, 0x1, PT ;  /* 0x000000010d00780c */ /* 0x000fe20003f05270 */
[----:B------:R-:W-:Y:S01]  /*0310*/  BSSY.RECONVERGENT B2, `(.L_x_80) ;  /* 0x000000f000027945 */ /* 0x000fe20003800200 */
[----:B------:R-:W-:-:S11]  /*0320*/  HFMA2 R12, -RZ, RZ, 0, 0 ;  /* 0x00000000ff0c7431 */ /* 0x000fd600000001ff */
[----:B------:R-:W-:Y:S05]  /*0330*/  @!P0 BRA `(.L_x_81) ;  /* 0x0000000000308947 */ /* 0x000fea0003800000 */
[----:B------:R-:W1:Y:S01]  /*0340*/  LDC.64 R8, c[0x0][0x380] ;  /* 0x0000e000ff087b82 */ /* 0x000e620000000a00 */
[----:B------:R-:W-:Y:S01]  /*0350*/  ISETP.NE.AND P0, PT, R13, 0x2, PT ;  /* 0x000000020d00780c */ /* 0x000fe20003f05270 */
[----:B------:R-:W-:-:S12]  /*0360*/  IMAD.MOV.U32 R13, RZ, RZ, R11 ;  /* 0x000000ffff0d7224 */ /* 0x000fd800078e000b */
[C---:B------:R-:W-:Y:S01]  /*0370*/  @P0 IADD3 R13, PT, PT, R11.reuse, 0x100, RZ ;  /* 0x000001000b0d0810 */ /* 0x040fe20007ffe0ff */
[----:B-1----:R-:W-:-:S04]  /*0380*/  @P0 IMAD.WIDE R6, R11, 0x4, R8 ;  /* 0x000000040b060825 */ /* 0x002fc800078e0208 */
[C---:B------:R-:W-:Y:S02]  /*0390*/  IMAD.WIDE R8, R13.reuse, 0x4, R8 ;  /* 0x000000040d087825 */ /* 0x040fe400078e0208 */
[----:B------:R-:W2:Y:S04]  /*03a0*/  @P0 LDG.E.CONSTANT R6, desc[UR6][R6.64] ;  /* 0x0000000606060981 */ /* 0x000ea8000c1e9900 */
[----:B------:R-:W3:Y:S01]  /*03b0*/  LDG.E.CONSTANT R9, desc[UR6][R8.64] ;  /* 0x0000000608097981 */ /* 0x000ee2000c1e9900 */
[----:B------:R-:W-:Y:S02]  /*03c0*/  MOV R12, RZ ;  /* 0x000000ff000c7202 */ /* 0x000fe40000000f00 */
[----:B------:R-:W-:Y:S01]  /*03d0*/  IADD3 R11, PT, PT, R13, 0x100, RZ ;  /* 0x000001000d0b7810 */ /* 0x000fe20007ffe0ff */
[----:B--2---:R-:W-:-:S04]  /*03e0*/  @P0 FADD R12, RZ, R6 ;  /* 0x00000006ff0c0221 */ /* 0x004fc80000000000 */
[----:B---3--:R-:W-:-:S07]  /*03f0*/  FADD R12, R9, R12 ;  /* 0x0000000c090c7221 */ /* 0x008fce0000000000 */
.L_x_81:
[----:B------:R-:W-:Y:S05]  /*0400*/  BSYNC.RECONVERGENT B2 ;  /* 0x0000000000027941 */ /* 0x000fea0003800200 */
.L_x_80:
[----:B0-----:R-:W-:-:S06]  /*0410*/  IMAD.WIDE R2, R11, 0x4, R2 ;  /* 0x000000040b027825 */ /* 0x001fcc00078e0202 */
[----:B------:R-:W2:Y:S01]  /*0420*/  LDG.E.CONSTANT R3, desc[UR6][R2.64] ;  /* 0x0000000602037981 */ /* 0x000ea2000c1e9900 */
[----:B------:R-:W-:Y:S01]  /*0430*/  IADD3 R7, PT, PT, R11, 0x100, RZ ;  /* 0x000001000b077810 */ /* 0x000fe20007ffe0ff */
[----:B--2---:R-:W-:-:S07]  /*0440*/  FADD R6, R3, R12 ;  /* 0x0000000c03067221 */ /* 0x004fce0000000000 */
.L_x_79:
[----:B------:R-:W-:Y:S05]  /*0450*/  BSYNC.RECONVERGENT B1 ;  /* 0x0000000000017941 */ /* 0x000fea0003800200 */
.L_x_78:
        /* <DEDUP_REMOVED lines=9> */
[----:B------:R-:W-:Y:S02]  /*04f0*/  PLOP3.LUT P0, PT, PT, PT, PT, 0x8, 0x80 ;  /* 0x000000000080781c */ /* 0x000fe40003f0e170 */
[----:B------:R-:W-:-:S11]  /*0500*/  IADD3 R10, PT, PT, R4, -0xc00, RZ ;  /* 0xfffff400040a7810 */ /* 0x000fd60007ffe0ff */
.L_x_84:
[----:B------:R-:W2:Y:S04]  /*0510*/  LDG.E.CONSTANT R19, desc[UR6][R2.64] ;  /* 0x0000000602137981 */ /* 0x000ea8000c1e9900 */
[----:B------:R-:W3:Y:S04]  /*0520*/  LDG.E.CONSTANT R20, desc[UR6][R2.64+0x400] ;  /* 0x0004000602147981 */ /* 0x000ee8000c1e9900 */
[----:B------:R-:W4:Y:S04]  /*0530*/  LDG.E.CONSTANT R22, desc[UR6][R2.64+0x800] ;  /* 0x0008000602167981 */ /* 0x000f28000c1e9900 */
[----:B------:R-:W5:Y:S04]  /*0540*/  LDG.E.CONSTANT R24, desc[UR6][R2.64+0xc00] ;  /* 0x000c000602187981 */ /* 0x000f68000c1e9900 */
        /* <DEDUP_REMOVED lines=11> */
[----:B------:R0:W5:Y:S01]  /*0600*/  LDG.E.CONSTANT R8, desc[UR6][R2.64+0x3c00] ;  /* 0x003c000602087981 */ /* 0x000162000c1e9900 */
[----:B------:R-:W-:-:S05]  /*0610*/  VIADD R7, R7, 0x1000 ;  /* 0x0000100007077836 */ /* 0x000fca0000000000 */
[----:B------:R-:W-:Y:S02]  /*0620*/  ISETP.GE.AND P1, PT, R7, R10, PT ;  /* 0x0000000a0700720c */ /* 0x000fe40003f26270 */
[----:B0-----:R-:W-:-:S04]  /*0630*/  IADD3 R2, P2, PT, R2, 0x4000, RZ ;  /* 0x0000400002027810 */ /* 0x001fc80007f5e0ff */
[----:B------:R-:W-:Y:S01]  /*0640*/  IADD3.X R3, PT, PT, RZ, R3, RZ, P2, !PT ;  /* 0x00000003ff037210 */ /* 0x000fe200017fe4ff */
[----:B--2---:R-:W-:-:S04]  /*0650*/  FADD R19, R19, R6 ;  /* 0x0000000613137221 */ /* 0x004fc80000000000 */
[----:B---3--:R-:W-:-:S04]  /*0660*/  FADD R19, R19, R20 ;  /* 0x0000001413137221 */ /* 0x008fc80000000000 */
[----:B----4-:R-:W-:-:S04]  /*0670*/  FADD R19, R19, R22 ;  /* 0x0000001613137221 */ /* 0x010fc80000000000 */
[----:B-----5:R-:W-:-:S04]  /*0680*/  FADD R19, R19, R24 ;  /* 0x0000001813137221 */ /* 0x020fc80000000000 */
[----:B------:R-:W-:-:S04]  /*0690*/  FADD R19, R19, R26 ;  /* 0x0000001a13137221 */ /* 0x000fc80000000000 */
        /* <DEDUP_REMOVED lines=10> */
[----:B------:R-:W-:Y:S01]  /*0740*/  FADD R6, R11, R8 ;  /* 0x000000080b067221 */ /* 0x000fe20000000000 */
[----:B------:R-:W-:Y:S06]  /*0750*/  @!P1 BRA `(.L_x_84) ;  /* 0xfffffffc006c9947 */ /* 0x000fec000383ffff */
.L_x_83:
[----:B------:R-:W-:Y:S05]  /*0760*/  BSYNC.RECONVERGENT B1 ;  /* 0x0000000000017941 */ /* 0x000fea0003800200 */
.L_x_82:
[----:B------:R-:W-:Y:S01]  /*0770*/  IADD3 R8, PT, PT, R4, -R7, RZ ;  /* 0x8000000704087210 */ /* 0x000fe20007ffe0ff */
[----:B------:R-:W-:Y:S03]  /*0780*/  BSSY.RECONVERGENT B1, `(.L_x_85) ;  /* 0x0000019000017945 */ /* 0x000fe60003800200 */
[----:B------:R-:W-:-:S13]  /*0790*/  ISETP.GT.AND P1, PT, R8, 0x400, PT ;  /* 0x000004000800780c */ /* 0x000fda0003f24270 */
[----:B------:R-:W-:Y:S05]  /*07a0*/  @!P1 BRA `(.L_x_86) ;  /* 0x0000000000589947 */ /* 0x000fea0003800000 */
[----:B------:R-:W2:Y:S04]  /*07b0*/  LDG.E.CONSTANT R9, desc[UR6][R2.64] ;  /* 0x0000000602097981 */ /* 0x000ea8000c1e9900 */
[----:B------:R-:W3:Y:S04]  /*07c0*/  LDG.E.CONSTANT R8, desc[UR6][R2.64+0x400] ;  /* 0x0004000602087981 */ /* 0x000ee8000c1e9900 */
[----:B------:R-:W4:Y:S04]  /*07d0*/  LDG.E.CONSTANT R11, desc[UR6][R2.64+0x800] ;  /* 0x00080006020b7981 */ /* 0x000f28000c1e9900 */
[----:B------:R-:W5:Y:S04]  /*07e0*/  LDG.E.CONSTANT R13, desc[UR6][R2.64+0xc00] ;  /* 0x000c0006020d7981 */ /* 0x000f68000c1e9900 */
[----:B------:R-:W5:Y:S04]  /*07f0*/  LDG.E.CONSTANT R15, desc[UR6][R2.64+0x1000] ;  /* 0x00100006020f7981 */ /* 0x000f68000c1e9900 */
[----:B------:R-:W5:Y:S04]  /*0800*/  LDG.E.CONSTANT R17, desc[UR6][R2.64+0x1400] ;  /* 0x0014000602117981 */ /* 0x000f68000c1e9900 */
[----:B------:R-:W5:Y:S04]  /*0810*/  LDG.E.CONSTANT R19, desc[UR6][R2.64+0x1800] ;  /* 0x0018000602137981 */ /* 0x000f68000c1e9900 */
[----:B------:R0:W5:Y:S01]  /*0820*/  LDG.E.CONSTANT R21, desc[UR6][R2.64+0x1c00] ;  /* 0x001c000602157981 */ /* 0x000162000c1e9900 */
[----:B------:R-:W-:-:S02]  /*0830*/  PLOP3.LUT P0, PT, PT, PT, PT, 0x8, 0x80 ;  /* 0x000000000080781c */ /* 0x000fc40003f0e170 */
[----:B------:R-:W-:Y:S01]  /*0840*/  IADD3 R7, PT, PT, R7, 0x800, RZ ;  /* 0x0000080007077810 */ /* 0x000fe20007ffe0ff */
[----:B--2---:R-:W-:-:S04]  /*0850*/  FADD R9, R6, R9 ;  /* 0x0000000906097221 */ /* 0x004fc80000000000 */
[----:B---3--:R-:W-:Y:S01]  /*0860*/  FADD R8, R9, R8 ;  /* 0x0000000809087221 */ /* 0x008fe20000000000 */
[----:B------:R-:W-:-:S03]  /*0870*/  IADD3 R9, P1, PT, R2, 0x2000, RZ ;  /* 0x0000200002097810 */ /* 0x000fc60007f3e0ff */
[----:B----4-:R-:W-:Y:S01]  /*0880*/  FADD R8, R8, R11 ;  /* 0x0000000b08087221 */ /* 0x010fe20000000000 */
[----:B------:R-:W-:Y:S02]  /*0890*/  IADD3.X R10, PT, PT, RZ, R3, RZ, P1, !PT ;  /* 0x00000003ff0a7210 */ /* 0x000fe40000ffe4ff */
[----:B0-----:R-:W-:Y:S01]  /*08a0*/  MOV R2, R9 ;  /* 0x0000000900027202 */ /* 0x001fe20000000f00 */
[----:B-----5:R-:W-:Y:S01]  /*08b0*/  FADD R8, R8, R13 ;  /* 0x0000000d08087221 */ /* 0x020fe20000000000 */
[----:B------:R-:W-:-:S03]  /*08c0*/  MOV R3, R10 ;  /* 0x0000000a00037202 */ /* 0x000fc60000000f00 */
[----:B------:R-:W-:-:S04]  /*08d0*/  FADD R8, R8, R15 ;  /* 0x0000000f08087221 */ /* 0x000fc80000000000 */
[----:B------:R-:W-:-:S04]  /*08e0*/  FADD R8, R8, R17 ;  /* 0x0000001108087221 */ /* 0x000fc80000000000 */
[----:B------:R-:W-:-:S04]  /*08f0*/  FADD R8, R8, R19 ;  /* 0x0000001308087221 */ /* 0x000fc80000000000 */
[----:B------:R-:W-:-:S07]  /*0900*/  FADD R6, R8, R21 ;  /* 0x0000001508067221 */ /* 0x000fce0000000000 */
.L_x_86:
[----:B------:R-:W-:Y:S05]  /*0910*/  BSYNC.RECONVERGENT B1 ;  /* 0x0000000000017941 */ /* 0x000fea0003800200 */
.L_x_85:
[----:B------:R-:W-:-:S13]  /*0920*/  ISETP.LT.OR P0, PT, R7, R4, P0 ;  /* 0x000000040700720c */ /* 0x000fda0000701670 */
[----:B------:R-:W-:Y:S05]  /*0930*/  @!P0 BRA `(.L_x_77) ;  /* 0x0000000000208947 */ /* 0x000fea0003800000 */
[----:B------:R-:W2:Y:S04]  /*0940*/  LDG.E.CONSTANT R7, desc[UR6][R2.64] ;  /* 0x0000000602077981 */ /* 0x000ea8000c1e9900 */
[----:B------:R-:W3:Y:S04]  /*0950*/  LDG.E.CONSTANT R4, desc[UR6][R2.64+0x400] ;  /* 0x0004000602047981 */ /* 0x000ee8000c1e9900 */
[----:B------:R-:W4:Y:S04]  /*0960*/  LDG.E.CONSTANT R9, desc[UR6][R2.64+0x800] ;  /* 0x0008000602097981 */ /* 0x000f28000c1e9900 */
[----:B------:R-:W5:Y:S01]  /*0970*/  LDG.E.CONSTANT R11, desc[UR6][R2.64+0xc00] ;  /* 0x000c0006020b7981 */ /* 0x000f62000c1e9900 */
[----:B--2---:R-:W-:-:S04]  /*0980*/  FADD R7, R6, R7 ;  /* 0x0000000706077221 */ /* 0x004fc80000000000 */
[----:B---3--:R-:W-:-:S04]  /*0990*/  FADD R4, R7, R4 ;  /* 0x0000000407047221 */ /* 0x008fc80000000000 */
[----:B----4-:R-:W-:-:S04]  /*09a0*/  FADD R4, R4, R9 ;  /* 0x0000000904047221 */ /* 0x010fc80000000000 */
[----:B-----5:R-:W-:-:S07]  /*09b0*/  FADD R6, R4, R11 ;  /* 0x0000000b04067221 */ /* 0x020fce0000000000 */
.L_x_77:
[----:B------:R-:W-:Y:S05]  /*09c0*/  BSYNC.RECONVERGENT B0 ;  /* 0x0000000000007941 */ /* 0x000fea0003800200 */
.L_x_76:
        /* <DEDUP_REMOVED lines=8> */
[----:B------:R-:W-:Y:S01]  /*0a50*/  STS [R3], R6 ;  /* 0x0000000603007388 */ /* 0x000fe20000000800 */
[----:B------:R-:W-:Y:S06]  /*0a60*/  BAR.SYNC.DEFER_BLOCKING 0x0 ;  /* 0x0000000000007b1d */ /* 0x000fec0000010000 */
[----:B------:R-:W-:Y:S04]  /*0a70*/  @!P1 LDS R2, [R3] ;  /* 0x0000000003029984 */ /* 0x000fe80000000800 */
[----:B------:R-:W0:Y:S02]  /*0a80*/  @!P1 LDS R7, [R3+0x200] ;  /* 0x0002000003079984 */ /* 0x000e240000000800 */
[----:B0-----:R-:W-:-:S05]  /*0a90*/  @!P1 FADD R2, R2, R7 ;  /* 0x0000000702029221 */ /* 0x001fca0000000000 */
[----:B------:R-:W-:Y:S01]  /*0aa0*/  @!P1 STS [R3], R2 ;  /* 0x0000000203009388 */ /* 0x000fe20000000800 */
[----:B------:R-:W-:Y:S01]  /*0ab0*/  BAR.SYNC.DEFER_BLOCKING 0x0 ;  /* 0x0000000000007b1d */ /* 0x000fe20000010000 */
[----:B------:R-:W-:-:S05]  /*0ac0*/  ISETP.GT.AND P1, PT, R5, 0x1f, PT ;  /* 0x0000001f0500780c */ /* 0x000fca0003f24270 */
[----:B------:R-:W-:Y:S04]  /*0ad0*/  @!P0 LDS R4, [R3] ;  /* 0x0000000003048984 */ /* 0x000fe80000000800 */
[----:B------:R-:W0:Y:S02]  /*0ae0*/  @!P0 LDS R7, [R3+0x100] ;  /* 0x0001000003078984 */ /* 0x000e240000000800 */
[----:B0-----:R-:W-:-:S05]  /*0af0*/  @!P0 FADD R4, R4, R7 ;  /* 0x0000000704048221 */ /* 0x001fca0000000000 */
[----:B------:R0:W-:Y:S01]  /*0b00*/  @!P0 STS [R3], R4 ;  /* 0x0000000403008388 */ /* 0x0001e20000000800 */
[----:B------:R-:W-:Y:S06]  /*0b10*/  BAR.SYNC.DEFER_BLOCKING 0x0 ;  /* 0x0000000000007b1d */ /* 0x000fec0000010000 */
[----:B------:R-:W-:Y:S05]  /*0b20*/  @P1 BRA `(.L_x_88) ;  /* 0x0000000000601947 */ /* 0x000fea0003800000 */
[----:B------:R-:W-:Y:S04]  /*0b30*/  LDS R2, [R3] ;  /* 0x0000000003027984 */ /* 0x000fe80000000800 */
[----:B------:R-:W1:Y:S02]  /*0b40*/  LDS R5, [R3+0x80] ;  /* 0x0000800003057984 */ /* 0x000e640000000800 */
[----:B-1----:R-:W-:-:S05]  /*0b50*/  FADD R2, R2, R5 ;  /* 0x0000000502027221 */ /* 0x002fca0000000000 */
[----:B------:R-:W-:Y:S04]  /*0b60*/  STS [R3], R2 ;  /* 0x0000000203007388 */ /* 0x000fe80000000800 */
[----:B0-----:R-:W-:Y:S04]  /*0b70*/  LDS R4, [R3] ;  /* 0x0000000003047984 */ /* 0x001fe80000000800 */
[----:B------:R-:W0:Y:S02]  /*0b80*/  LDS R5, [R3+0x40] ;  /* 0x0000400003057984 */ /* 0x000e240000000800 */
[----:B0-----:R-:W-:-:S05]  /*0b90*/  FADD R4, R4, R5 ;  /* 0x0000000504047221 */ /* 0x001fca0000000000 */
[----:B------:R-:W-:Y:S04]  /*0ba0*/  STS [R3], R4 ;  /* 0x0000000403007388 */ /* 0x000fe80000000800 */
[----:B------:R-:W-:Y:S04]  /*0bb0*/  LDS R5, [R3] ;  /* 0x0000000003057984 */ /* 0x000fe80000000800 */
        /* <DEDUP_REMOVED lines=14> */
[----:B------:R1:W-:Y:S02]  /*0ca0*/  STS [R3], R4 ;  /* 0x0000000403007388 */ /* 0x0003e40000000800 */
.L_x_88:
[----:B------:R-:W-:Y:S05]  /*0cb0*/  BSYNC.RECONVERGENT B0 ;  /* 0x0000000000007941 */ /* 0x000fea0003800200 */
.L_x_87:
[----:B------:R-:W-:Y:S05]  /*0cc0*/  @P2 EXIT ;  /* 0x000000000000294d */ /* 0x000fea0003800000 */
[----:B------:R-:W2:Y:S01]  /*0cd0*/  LDS R5, [UR4] ;  /* 0x00000004ff057984 */ /* 0x000ea20008000800 */
[----:B01----:R-:W0:Y:S02]  /*0ce0*/  LDC.64 R2, c[0x0][0x388] ;  /* 0x0000e200ff027b82 */ /* 0x003e240000000a00 */
[----:B0-----:R-:W-:-:S05]  /*0cf0*/  IMAD.WIDE.U32 R2, R0, 0x4, R2 ;  /* 0x0000000400027825 */ /* 0x001fca00078e0002 */
[----:B--2---:R-:W-:Y:S01]  /*0d00*/  STG.E desc[UR6][R2.64], R5 ;  /* 0x0000000502007986 */ /* 0x004fe2000c101906 */
[----:B------:R-:W-:Y:S05]  /*0d10*/  EXIT ;  /* 0x000000000000794d */ /* 0x000fea0003800000 */
.L_x_89:
        /* <DEDUP_REMOVED lines=14> */
.L_x_95:


//--------------------- .nv.shared._Z11bottom_scanId7double4EvPKT_PS1_S3_i --------------------------
	.section	.nv.shared._Z11bottom_scanId7double4EvPKT_PS1_S3_i,"aw",@nobits
	.sectionflags	@""
	.align	16
.nv.shared._Z11bottom_scanId7double4EvPKT_PS1_S3_i:
	.zero		1040


//--------------------- .nv.shared.reserved.0     --------------------------
	.section	.nv.shared.reserved.0,"aw",@nobits
	.weak		__nv_reservedSMEM_offset_0_alias
	.size		__nv_reservedSMEM_offset_0_alias, 0, 64
	.other		__nv_reservedSMEM_offset_0_alias,@"STO_CUDA_RESERVED_SHARED STV_DEFAULT"
__nv_reservedSMEM_offset_0_alias:
	.zero		0
	.zero		64


//--------------------- .nv.shared._Z17scan_single_blockIdLi256EEvPT_i --------------------------
	.section	.nv.shared._Z17scan_single_blockIdLi256EEvPT_i,"aw",@nobits
	.sectionflags	@""
	.align	16
	.zero		1024


//--------------------- .nv.shared._Z6reduceIdLi256EEvPKT_PS0_i --------------------------
	.section	.nv.shared._Z6reduceIdLi256EEvPKT_PS0_i,"aw",@nobits
	.sectionflags	@""
	.align	16
	.zero		1024


//--------------------- .nv.shared._Z11bottom_scanIf6float4EvPKT_PS1_S3_i --------------------------
	.section	.nv.shared._Z11bottom_scanIf6float4EvPKT_PS1_S3_i,"aw",@nobits
	.sectionflags	@""
	.align	16
.nv.shared._Z11bottom_scanIf6float4EvPKT_PS1_S3_i:
	.zero		1040


//--------------------- .nv.shared._Z17scan_single_blockIfLi256EEvPT_i --------------------------
	.section	.nv.shared._Z17scan_single_blockIfLi256EEvPT_i,"aw",@nobits
	.sectionflags	@""
	.align	16
	.zero		1024


//--------------------- .nv.shared._Z6reduceIfLi256EEvPKT_PS0_i --------------------------
	.section	.nv.shared._Z6reduceIfLi256EEvPKT_PS0_i,"aw",@nobits
	.sectionflags	@""
	.align	16
	.zero		1024


//--------------------- .nv.constant0._Z11bottom_scanId7double4EvPKT_PS1_S3_i --------------------------
	.section	.nv.constant0._Z11bottom_scanId7double4EvPKT_PS1_S3_i,"a",@progbits
	.sectionflags	@""
	.align	4
.nv.constant0._Z11bottom_scanId7double4EvPKT_PS1_S3_i:
	.zero		924


//--------------------- .nv.constant0._Z17scan_single_blockIdLi256EEvPT_i --------------------------
	.section	.nv.constant0._Z17scan_single_blockIdLi256EEvPT_i,"a",@progbits
	.sectionflags	@""
	.align	4
.nv.constant0._Z17scan_single_blockIdLi256EEvPT_i:
	.zero		908


//--------------------- .nv.constant0._Z6reduceIdLi256EEvPKT_PS0_i --------------------------
	.section	.nv.constant0._Z6reduceIdLi256EEvPKT_PS0_i,"a",@progbits
	.sectionflags	@""
	.align	4
.nv.constant0._Z6reduceIdLi256EEvPKT_PS0_i:
	.zero		916


//--------------------- .nv.constant0._Z11bottom_scanIf6float4EvPKT_PS1_S3_i --------------------------
	.section	.nv.constant0._Z11bottom_scanIf6float4EvPKT_PS1_S3_i,"a",@progbits
	.sectionflags	@""
	.align	4
.nv.constant0._Z11bottom_scanIf6float4EvPKT_PS1_S3_i:
	.zero		924


//--------------------- .nv.constant0._Z17scan_single_blockIfLi256EEvPT_i --------------------------
	.section	.nv.constant0._Z17scan_single_blockIfLi256EEvPT_i,"a",@progbits
	.sectionflags	@""
	.align	4
.nv.constant0._Z17scan_single_blockIfLi256EEvPT_i:
	.zero		908


//--------------------- .nv.constant0._Z6reduceIfLi256EEvPKT_PS0_i --------------------------
	.section	.nv.constant0._Z6reduceIfLi256EEvPKT_PS0_i,"a",@progbits
	.sectionflags	@""
	.align	4
.nv.constant0._Z6reduceIfLi256EEvPKT_PS0_i:
	.zero		916


//--------------------- SYMBOLS --------------------------

	.type		.nv.reservedSmem.offset0,@object
	.size		.nv.reservedSmem.offset0,0x4
	.type		.nv.reservedSmem.cap,@object
	.size		.nv.reservedSmem.cap,0x4
